//
// Generated by NVIDIA NVVM Compiler
//
// Compiler Build ID: CL-36424714
// Cuda compilation tools, release 13.0, V13.0.88
// Based on NVVM 20.0.0
//

.version 9.0
.target sm_100
.address_size 64

	// .globl	_Z16reduceNeighboredPiS_j

.visible .entry _Z16reduceNeighboredPiS_j(
	.param .u64 .ptr .align 1 _Z16reduceNeighboredPiS_j_param_0,
	.param .u64 .ptr .align 1 _Z16reduceNeighboredPiS_j_param_1,
	.param .u32 _Z16reduceNeighboredPiS_j_param_2
)
{
	.reg .pred 	%p<6>;
	.reg .b32 	%r<16>;
	.reg .b64 	%rd<13>;

	ld.param.u64 	%rd5, [_Z16reduceNeighboredPiS_j_param_0];
	ld.param.u64 	%rd4, [_Z16reduceNeighboredPiS_j_param_1];
	ld.param.u32 	%r6, [_Z16reduceNeighboredPiS_j_param_2];
	cvta.to.global.u64 	%rd1, %rd5;
	mov.u32 	%r1, %tid.x;
	mov.u32 	%r2, %ctaid.x;
	mov.u32 	%r3, %ntid.x;
	setp.ge.u32 	%p1, %r1, %r6;
	@%p1 bra 	$L__BB0_8;
	mul.lo.s32 	%r7, %r2, %r3;
	mul.wide.u32 	%rd6, %r7, 4;
	add.s64 	%rd2, %rd1, %rd6;
	setp.lt.u32 	%p2, %r3, 2;
	@%p2 bra 	$L__BB0_6;
	mul.wide.u32 	%rd7, %r1, 4;
	add.s64 	%rd3, %rd2, %rd7;
	mov.b32 	%r15, 1;
$L__BB0_3:
	shl.b32 	%r5, %r15, 1;
	add.s32 	%r9, %r5, -1;
	and.b32  	%r10, %r9, %r1;
	setp.ne.s32 	%p3, %r10, 0;
	@%p3 bra 	$L__BB0_5;
	mul.wide.s32 	%rd8, %r15, 4;
	add.s64 	%rd9, %rd3, %rd8;
	ld.global.u32 	%r11, [%rd9];
	ld.global.u32 	%r12, [%rd3];
	add.s32 	%r13, %r12, %r11;
	st.global.u32 	[%rd3], %r13;
$L__BB0_5:
	bar.sync 	0;
	setp.lt.u32 	%p4, %r5, %r3;
	mov.u32 	%r15, %r5;
	@%p4 bra 	$L__BB0_3;
$L__BB0_6:
	setp.ne.s32 	%p5, %r1, 0;
	@%p5 bra 	$L__BB0_8;
	ld.global.u32 	%r14, [%rd2];
	cvta.to.global.u64 	%rd10, %rd4;
	mul.wide.u32 	%rd11, %r2, 4;
	add.s64 	%rd12, %rd10, %rd11;
	st.global.u32 	[%rd12], %r14;
$L__BB0_8:
	ret;

}
	// .globl	_Z20reduceNeighboredLessPiS_j
.visible .entry _Z20reduceNeighboredLessPiS_j(
	.param .u64 .ptr .align 1 _Z20reduceNeighboredLessPiS_j_param_0,
	.param .u64 .ptr .align 1 _Z20reduceNeighboredLessPiS_j_param_1,
	.param .u32 _Z20reduceNeighboredLessPiS_j_param_2
)
{
	.reg .pred 	%p<6>;
	.reg .b32 	%r<17>;
	.reg .b64 	%rd<13>;

	ld.param.u64 	%rd3, [_Z20reduceNeighboredLessPiS_j_param_0];
	ld.param.u64 	%rd2, [_Z20reduceNeighboredLessPiS_j_param_1];
	ld.param.u32 	%r7, [_Z20reduceNeighboredLessPiS_j_param_2];
	cvta.to.global.u64 	%rd4, %rd3;
	mov.u32 	%r1, %tid.x;
	mov.u32 	%r2, %ctaid.x;
	mov.u32 	%r3, %ntid.x;
	mul.lo.s32 	%r8, %r2, %r3;
	add.s32 	%r9, %r8, %r1;
	mul.wide.u32 	%rd5, %r8, 4;
	add.s64 	%rd1, %rd4, %rd5;
	setp.ge.u32 	%p1, %r9, %r7;
	@%p1 bra 	$L__BB1_8;
	setp.lt.u32 	%p2, %r3, 2;
	@%p2 bra 	$L__BB1_6;
	mov.b32 	%r16, 1;
$L__BB1_3:
	shl.b32 	%r5, %r16, 1;
	mul.lo.s32 	%r6, %r5, %r1;
	setp.ge.u32 	%p3, %r6, %r3;
	@%p3 bra 	$L__BB1_5;
	add.s32 	%r11, %r6, %r16;
	mul.wide.u32 	%rd6, %r11, 4;
	add.s64 	%rd7, %rd1, %rd6;
	ld.global.u32 	%r12, [%rd7];
	mul.wide.u32 	%rd8, %r6, 4;
	add.s64 	%rd9, %rd1, %rd8;
	ld.global.u32 	%r13, [%rd9];
	add.s32 	%r14, %r13, %r12;
	st.global.u32 	[%rd9], %r14;
$L__BB1_5:
	bar.sync 	0;
	setp.lt.u32 	%p4, %r5, %r3;
	mov.u32 	%r16, %r5;
	@%p4 bra 	$L__BB1_3;
$L__BB1_6:
	setp.ne.s32 	%p5, %r1, 0;
	@%p5 bra 	$L__BB1_8;
	ld.global.u32 	%r15, [%rd1];
	cvta.to.global.u64 	%rd10, %rd2;
	mul.wide.u32 	%rd11, %r2, 4;
	add.s64 	%rd12, %rd10, %rd11;
	st.global.u32 	[%rd12], %r15;
$L__BB1_8:
	ret;

}
	// .globl	_Z17reduceInterleavedPiS_j
.visible .entry _Z17reduceInterleavedPiS_j(
	.param .u64 .ptr .align 1 _Z17reduceInterleavedPiS_j_param_0,
	.param .u64 .ptr .align 1 _Z17reduceInterleavedPiS_j_param_1,
	.param .u32 _Z17reduceInterleavedPiS_j_param_2
)
{
	.reg .pred 	%p<6>;
	.reg .b32 	%r<14>;
	.reg .b64 	%rd<13>;

	ld.param.u64 	%rd4, [_Z17reduceInterleavedPiS_j_param_0];
	ld.param.u64 	%rd3, [_Z17reduceInterleavedPiS_j_param_1];
	ld.param.u32 	%r6, [_Z17reduceInterleavedPiS_j_param_2];
	cvta.to.global.u64 	%rd5, %rd4;
	mov.u32 	%r1, %tid.x;
	mov.u32 	%r2, %ctaid.x;
	mov.u32 	%r13, %ntid.x;
	mul.lo.s32 	%r7, %r2, %r13;
	add.s32 	%r8, %r7, %r1;
	mul.wide.u32 	%rd6, %r7, 4;
	add.s64 	%rd1, %rd5, %rd6;
	setp.ge.u32 	%p1, %r8, %r6;
	@%p1 bra 	$L__BB2_8;
	setp.lt.u32 	%p2, %r13, 2;
	@%p2 bra 	$L__BB2_6;
	mul.wide.u32 	%rd7, %r1, 4;
	add.s64 	%rd2, %rd1, %rd7;
$L__BB2_3:
	shr.u32 	%r5, %r13, 1;
	setp.ge.u32 	%p3, %r1, %r5;
	@%p3 bra 	$L__BB2_5;
	mul.wide.u32 	%rd8, %r5, 4;
	add.s64 	%rd9, %rd2, %rd8;
	ld.global.u32 	%r9, [%rd9];
	ld.global.u32 	%r10, [%rd2];
	add.s32 	%r11, %r10, %r9;
	st.global.u32 	[%rd2], %r11;
$L__BB2_5:
	bar.sync 	0;
	setp.gt.u32 	%p4, %r13, 3;
	mov.u32 	%r13, %r5;
	@%p4 bra 	$L__BB2_3;
$L__BB2_6:
	setp.ne.s32 	%p5, %r1, 0;
	@%p5 bra 	$L__BB2_8;
	ld.global.u32 	%r12, [%rd1];
	cvta.to.global.u64 	%rd10, %rd3;
	mul.wide.u32 	%rd11, %r2, 4;
	add.s64 	%rd12, %rd10, %rd11;
	st.global.u32 	[%rd12], %r12;
$L__BB2_8:
	ret;

}
	// .globl	_Z16reduceUnrolling2PiS_j
.visible .entry _Z16reduceUnrolling2PiS_j(
	.param .u64 .ptr .align 1 _Z16reduceUnrolling2PiS_j_param_0,
	.param .u64 .ptr .align 1 _Z16reduceUnrolling2PiS_j_param_1,
	.param .u32 _Z16reduceUnrolling2PiS_j_param_2
)
{
	.reg .pred 	%p<6>;
	.reg .b32 	%r<19>;
	.reg .b64 	%rd<18>;

	ld.param.u64 	%rd6, [_Z16reduceUnrolling2PiS_j_param_0];
	ld.param.u64 	%rd5, [_Z16reduceUnrolling2PiS_j_param_1];
	ld.param.u32 	%r8, [_Z16reduceUnrolling2PiS_j_param_2];
	cvta.to.global.u64 	%rd1, %rd6;
	mov.u32 	%r1, %tid.x;
	mov.u32 	%r2, %ctaid.x;
	mov.u32 	%r18, %ntid.x;
	mul.lo.s32 	%r9, %r18, %r2;
	shl.b32 	%r10, %r9, 1;
	add.s32 	%r4, %r10, %r1;
	cvt.u64.u32 	%rd2, %r10;
	add.s32 	%r5, %r4, %r18;
	setp.ge.u32 	%p1, %r5, %r8;
	@%p1 bra 	$L__BB3_2;
	mul.wide.u32 	%rd7, %r5, 4;
	add.s64 	%rd8, %rd1, %rd7;
	ld.global.u32 	%r11, [%rd8];
	mul.wide.u32 	%rd9, %r4, 4;
	add.s64 	%rd10, %rd1, %rd9;
	ld.global.u32 	%r12, [%rd10];
	add.s32 	%r13, %r12, %r11;
	st.global.u32 	[%rd10], %r13;
$L__BB3_2:
	shl.b64 	%rd11, %rd2, 2;
	add.s64 	%rd3, %rd1, %rd11;
	bar.sync 	0;
	setp.lt.u32 	%p2, %r18, 2;
	@%p2 bra 	$L__BB3_7;
	mul.wide.u32 	%rd12, %r1, 4;
	add.s64 	%rd4, %rd3, %rd12;
$L__BB3_4:
	shr.u32 	%r7, %r18, 1;
	setp.ge.u32 	%p3, %r1, %r7;
	@%p3 bra 	$L__BB3_6;
	mul.wide.u32 	%rd13, %r7, 4;
	add.s64 	%rd14, %rd4, %rd13;
	ld.global.u32 	%r14, [%rd14];
	ld.global.u32 	%r15, [%rd4];
	add.s32 	%r16, %r15, %r14;
	st.global.u32 	[%rd4], %r16;
$L__BB3_6:
	bar.sync 	0;
	setp.gt.u32 	%p4, %r18, 3;
	mov.u32 	%r18, %r7;
	@%p4 bra 	$L__BB3_4;
$L__BB3_7:
	setp.ne.s32 	%p5, %r1, 0;
	@%p5 bra 	$L__BB3_9;
	ld.global.u32 	%r17, [%rd3];
	cvta.to.global.u64 	%rd15, %rd5;
	mul.wide.u32 	%rd16, %r2, 4;
	add.s64 	%rd17, %rd15, %rd16;
	st.global.u32 	[%rd17], %r17;
$L__BB3_9:
	ret;

}
	// .globl	_Z26reduceCompleteUnrollWarps8PiS_j
.visible .entry _Z26reduceCompleteUnrollWarps8PiS_j(
	.param .u64 .ptr .align 1 _Z26reduceCompleteUnrollWarps8PiS_j_param_0,
	.param .u64 .ptr .align 1 _Z26reduceCompleteUnrollWarps8PiS_j_param_1,
	.param .u32 _Z26reduceCompleteUnrollWarps8PiS_j_param_2
)
{
	.reg .pred 	%p<16>;
	.reg .b32 	%r<65>;
	.reg .b64 	%rd<28>;

	ld.param.u64 	%rd6, [_Z26reduceCompleteUnrollWarps8PiS_j_param_0];
	ld.param.u64 	%rd5, [_Z26reduceCompleteUnrollWarps8PiS_j_param_1];
	ld.param.u32 	%r6, [_Z26reduceCompleteUnrollWarps8PiS_j_param_2];
	cvta.to.global.u64 	%rd1, %rd6;
	mov.u32 	%r1, %tid.x;
	mov.u32 	%r2, %ctaid.x;
	mov.u32 	%r3, %ntid.x;
	mul.lo.s32 	%r7, %r3, %r2;
	shl.b32 	%r8, %r7, 3;
	add.s32 	%r4, %r8, %r1;
	cvt.u64.u32 	%rd2, %r8;
	mad.lo.s32 	%r5, %r3, 7, %r4;
	setp.ge.u32 	%p1, %r5, %r6;
	@%p1 bra 	$L__BB4_2;
	mul.wide.u32 	%rd7, %r4, 4;
	add.s64 	%rd8, %rd1, %rd7;
	ld.global.u32 	%r9, [%rd8];
	mad.lo.s32 	%r10, %r3, -6, %r5;
	mul.wide.u32 	%rd9, %r10, 4;
	add.s64 	%rd10, %rd1, %rd9;
	ld.global.u32 	%r11, [%rd10];
	add.s32 	%r12, %r10, %r3;
	mul.wide.u32 	%rd11, %r12, 4;
	add.s64 	%rd12, %rd1, %rd11;
	ld.global.u32 	%r13, [%rd12];
	add.s32 	%r14, %r12, %r3;
	mul.wide.u32 	%rd13, %r14, 4;
	add.s64 	%rd14, %rd1, %rd13;
	ld.global.u32 	%r15, [%rd14];
	add.s32 	%r16, %r14, %r3;
	mul.wide.u32 	%rd15, %r16, 4;
	add.s64 	%rd16, %rd1, %rd15;
	ld.global.u32 	%r17, [%rd16];
	add.s32 	%r18, %r16, %r3;
	mul.wide.u32 	%rd17, %r18, 4;
	add.s64 	%rd18, %rd1, %rd17;
	ld.global.u32 	%r19, [%rd18];
	add.s32 	%r20, %r18, %r3;
	mul.wide.u32 	%rd19, %r20, 4;
	add.s64 	%rd20, %rd1, %rd19;
	ld.global.u32 	%r21, [%rd20];
	mul.wide.u32 	%rd21, %r5, 4;
	add.s64 	%rd22, %rd1, %rd21;
	ld.global.u32 	%r22, [%rd22];
	add.s32 	%r23, %r11, %r9;
	add.s32 	%r24, %r23, %r13;
	add.s32 	%r25, %r24, %r15;
	add.s32 	%r26, %r25, %r17;
	add.s32 	%r27, %r26, %r19;
	add.s32 	%r28, %r27, %r21;
	add.s32 	%r29, %r28, %r22;
	st.global.u32 	[%rd8], %r29;
$L__BB4_2:
	shl.b64 	%rd23, %rd2, 2;
	add.s64 	%rd3, %rd1, %rd23;
	bar.sync 	0;
	setp.lt.u32 	%p2, %r3, 1024;
	setp.gt.u32 	%p3, %r1, 511;
	mul.wide.u32 	%rd24, %r1, 4;
	add.s64 	%rd4, %rd3, %rd24;
	or.pred  	%p4, %p2, %p3;
	@%p4 bra 	$L__BB4_4;
	ld.global.u32 	%r31, [%rd4+2048];
	ld.global.u32 	%r32, [%rd4];
	add.s32 	%r33, %r32, %r31;
	st.global.u32 	[%rd4], %r33;
$L__BB4_4:
	bar.sync 	0;
	setp.lt.u32 	%p5, %r3, 512;
	setp.gt.u32 	%p6, %r1, 255;
	or.pred  	%p7, %p5, %p6;
	@%p7 bra 	$L__BB4_6;
	ld.global.u32 	%r35, [%rd4+1024];
	ld.global.u32 	%r36, [%rd4];
	add.s32 	%r37, %r36, %r35;
	st.global.u32 	[%rd4], %r37;
$L__BB4_6:
	bar.sync 	0;
	setp.lt.u32 	%p8, %r3, 256;
	setp.gt.u32 	%p9, %r1, 127;
	or.pred  	%p10, %p8, %p9;
	@%p10 bra 	$L__BB4_8;
	ld.global.u32 	%r39, [%rd4+512];
	ld.global.u32 	%r40, [%rd4];
	add.s32 	%r41, %r40, %r39;
	st.global.u32 	[%rd4], %r41;
$L__BB4_8:
	bar.sync 	0;
	setp.lt.u32 	%p11, %r3, 128;
	setp.gt.u32 	%p12, %r1, 63;
	or.pred  	%p13, %p11, %p12;
	@%p13 bra 	$L__BB4_10;
	ld.global.u32 	%r43, [%rd4+256];
	ld.global.u32 	%r44, [%rd4];
	add.s32 	%r45, %r44, %r43;
	st.global.u32 	[%rd4], %r45;
$L__BB4_10:
	bar.sync 	0;
	setp.gt.u32 	%p14, %r1, 31;
	@%p14 bra 	$L__BB4_13;
	ld.volatile.global.u32 	%r46, [%rd4+128];
	ld.volatile.global.u32 	%r47, [%rd4];
	add.s32 	%r48, %r47, %r46;
	st.volatile.global.u32 	[%rd4], %r48;
	ld.volatile.global.u32 	%r49, [%rd4+64];
	ld.volatile.global.u32 	%r50, [%rd4];
	add.s32 	%r51, %r50, %r49;
	st.volatile.global.u32 	[%rd4], %r51;
	ld.volatile.global.u32 	%r52, [%rd4+32];
	ld.volatile.global.u32 	%r53, [%rd4];
	add.s32 	%r54, %r53, %r52;
	st.volatile.global.u32 	[%rd4], %r54;
	ld.volatile.global.u32 	%r55, [%rd4+16];
	ld.volatile.global.u32 	%r56, [%rd4];
	add.s32 	%r57, %r56, %r55;
	st.volatile.global.u32 	[%rd4], %r57;
	ld.volatile.global.u32 	%r58, [%rd4+8];
	ld.volatile.global.u32 	%r59, [%rd4];
	add.s32 	%r60, %r59, %r58;
	st.volatile.global.u32 	[%rd4], %r60;
	ld.volatile.global.u32 	%r61, [%rd4+4];
	ld.volatile.global.u32 	%r62, [%rd4];
	add.s32 	%r63, %r62, %r61;
	st.volatile.global.u32 	[%rd4], %r63;
	setp.ne.s32 	%p15, %r1, 0;
	@%p15 bra 	$L__BB4_13;
	ld.global.u32 	%r64, [%rd3];
	cvta.to.global.u64 	%rd25, %rd5;
	mul.wide.u32 	%rd26, %r2, 4;
	add.s64 	%rd27, %rd25, %rd26;
	st.global.u32 	[%rd27], %r64;
$L__BB4_13:
	ret;

}


// ===== COMPILED SASS (sm_100) =====

	.target	sm_100

	.elftype	@"ET_EXEC"


//--------------------- .note.nv.tkinfo           --------------------------
	.section	.note.nv.tkinfo,"",@"SHT_NOTE"
	.sectionflags	@"SHF_NOTE_NV_TKINFO"
	.tkinfo
        /*0018*/ 	.word	0x00000002
        /*0030*/ 	.string	""
        /*0030*/ 	.string	"ptxas"
        /*0030*/ 	.string	"Cuda compilation tools, release 13.0, V13.0.88"
        /*0030*/ 	.string	"Build cuda_13.0.r13.0/compiler.36424714_0"
        /*0030*/ 	.string	"-arch sm_100 -m 64 "



//--------------------- .note.nv.cuinfo           --------------------------
	.section	.note.nv.cuinfo,"",@"SHT_NOTE"
	.sectionflags	@"SHF_NOTE_NV_CUINFO"
        /*0018*/ 	.short	0x0002
        /*001a*/ 	.short	0x0064
        /*001c*/ 	.short	0x0082
	.zero		2


//--------------------- .nv.info                  --------------------------
	.section	.nv.info,"",@"SHT_CUDA_INFO"
	.align	4


	//----- nvinfo : EIATTR_REGCOUNT
	.align		4
        /*0000*/ 	.byte	0x04, 0x2f
        /*0002*/ 	.short	(.L_1 - .L_0)
	.align		4
.L_0:
        /*0004*/ 	.word	index@(_Z16reduceNeighboredPiS_j)
        /*0008*/ 	.word	0x00000010


	//----- nvinfo : EIATTR_FRAME_SIZE
	.align		4
.L_1:
        /*000c*/ 	.byte	0x04, 0x11
        /*000e*/ 	.short	(.L_3 - .L_2)
	.align		4
.L_2:
        /*0010*/ 	.word	index@(_Z16reduceNeighboredPiS_j)
        /*0014*/ 	.word	0x00000000


	//----- nvinfo : EIATTR_REGCOUNT
	.align		4
.L_3:
        /*0018*/ 	.byte	0x04, 0x2f
        /*001a*/ 	.short	(.L_5 - .L_4)
	.align		4
.L_4:
        /*001c*/ 	.word	index@(_Z20reduceNeighboredLessPiS_j)
        /*0020*/ 	.word	0x0000000e


	//----- nvinfo : EIATTR_FRAME_SIZE
	.align		4
.L_5:
        /*0024*/ 	.byte	0x04, 0x11
        /*0026*/ 	.short	(.L_7 - .L_6)
	.align		4
.L_6:
        /*0028*/ 	.word	index@(_Z20reduceNeighboredLessPiS_j)
        /*002c*/ 	.word	0x00000000


	//----- nvinfo : EIATTR_REGCOUNT
	.align		4
.L_7:
        /*0030*/ 	.byte	0x04, 0x2f
        /*0032*/ 	.short	(.L_9 - .L_8)
	.align		4
.L_8:
        /*0034*/ 	.word	index@(_Z17reduceInterleavedPiS_j)
        /*0038*/ 	.word	0x00000010


	//----- nvinfo : EIATTR_FRAME_SIZE
	.align		4
.L_9:
        /*003c*/ 	.byte	0x04, 0x11
        /*003e*/ 	.short	(.L_11 - .L_10)
	.align		4
.L_10:
        /*0040*/ 	.word	index@(_Z17reduceInterleavedPiS_j)
        /*0044*/ 	.word	0x00000000


	//----- nvinfo : EIATTR_REGCOUNT
	.align		4
.L_11:
        /*0048*/ 	.byte	0x04, 0x2f
        /*004a*/ 	.short	(.L_13 - .L_12)
	.align		4
.L_12:
        /*004c*/ 	.word	index@(_Z16reduceUnrolling2PiS_j)
        /*0050*/ 	.word	0x00000010


	//----- nvinfo : EIATTR_FRAME_SIZE
	.align		4
.L_13:
        /*0054*/ 	.byte	0x04, 0x11
        /*0056*/ 	.short	(.L_15 - .L_14)
	.align		4
.L_14:
        /*0058*/ 	.word	index@(_Z16reduceUnrolling2PiS_j)
        /*005c*/ 	.word	0x00000000


	//----- nvinfo : EIATTR_REGCOUNT
	.align		4
.L_15:
        /*0060*/ 	.byte	0x04, 0x2f
        /*0062*/ 	.short	(.L_17 - .L_16)
	.align		4
.L_16:
        /*0064*/ 	.word	index@(_Z26reduceCompleteUnrollWarps8PiS_j)
        /*0068*/ 	.word	0x0000001a


	//----- nvinfo : EIATTR_FRAME_SIZE
	.align		4
.L_17:
        /*006c*/ 	.byte	0x04, 0x11
        /*006e*/ 	.short	(.L_19 - .L_18)
	.align		4
.L_18:
        /*0070*/ 	.word	index@(_Z26reduceCompleteUnrollWarps8PiS_j)
        /*0074*/ 	.word	0x00000000


	//----- nvinfo : EIATTR_MIN_STACK_SIZE
	.align		4
.L_19:
        /*0078*/ 	.byte	0x04, 0x12
        /*007a*/ 	.short	(.L_21 - .L_20)
	.align		4
.L_20:
        /*007c*/ 	.word	index@(_Z26reduceCompleteUnrollWarps8PiS_j)
        /*0080*/ 	.word	0x00000000


	//----- nvinfo : EIATTR_MIN_STACK_SIZE
	.align		4
.L_21:
        /*0084*/ 	.byte	0x04, 0x12
        /*0086*/ 	.short	(.L_23 - .L_22)
	.align		4
.L_22:
        /*0088*/ 	.word	index@(_Z16reduceUnrolling2PiS_j)
        /*008c*/ 	.word	0x00000000


	//----- nvinfo : EIATTR_MIN_STACK_SIZE
	.align		4
.L_23:
        /*0090*/ 	.byte	0x04, 0x12
        /*0092*/ 	.short	(.L_25 - .L_24)
	.align		4
.L_24:
        /*0094*/ 	.word	index@(_Z17reduceInterleavedPiS_j)
        /*0098*/ 	.word	0x00000000


	//----- nvinfo : EIATTR_MIN_STACK_SIZE
	.align		4
.L_25:
        /*009c*/ 	.byte	0x04, 0x12
        /*009e*/ 	.short	(.L_27 - .L_26)
	.align		4
.L_26:
        /*00a0*/ 	.word	index@(_Z20reduceNeighboredLessPiS_j)
        /*00a4*/ 	.word	0x00000000


	//----- nvinfo : EIATTR_MIN_STACK_SIZE
	.align		4
.L_27:
        /*00a8*/ 	.byte	0x04, 0x12
        /*00aa*/ 	.short	(.L_29 - .L_28)
	.align		4
.L_28:
        /*00ac*/ 	.word	index@(_Z16reduceNeighboredPiS_j)
        /*00b0*/ 	.word	0x00000000
.L_29:


//--------------------- .nv.compat                --------------------------
	.section	.nv.compat,"",@"SHT_CUDA_COMPAT_INFO"
	.align	4
        /*0000*/ 	.byte	0x02, 0x09, 0x00, 0x00, 0x02, 0x02, 0x01, 0x00, 0x02, 0x05, 0x05, 0x00, 0x03, 0x07, 0x01, 0x01
        /*0010*/ 	.byte	0x02, 0x03, 0x00, 0x00, 0x02, 0x06, 0x01, 0x00, 0x04, 0x0b, 0x08, 0x00, 0x09, 0x00, 0x00, 0x00
        /*0020*/ 	.byte	0x00, 0x00, 0x00, 0x00


//--------------------- .nv.info._Z26reduceCompleteUnrollWarps8PiS_j --------------------------
	.section	.nv.info._Z26reduceCompleteUnrollWarps8PiS_j,"",@"SHT_CUDA_INFO"
	.sectionflags	@""
	.align	4


	//----- nvinfo : EIATTR_CUDA_API_VERSION
	.align		4
        /*0000*/ 	.byte	0x04, 0x37
        /*0002*/ 	.short	(.L_31 - .L_30)
.L_30:
        /*0004*/ 	.word	0x00000082


	//----- nvinfo : EIATTR_KPARAM_INFO
	.align		4
.L_31:
        /*0008*/ 	.byte	0x04, 0x17
        /*000a*/ 	.short	(.L_33 - .L_32)
.L_32:
        /*000c*/ 	.word	0x00000000
        /*0010*/ 	.short	0x0002
        /*0012*/ 	.short	0x0010
        /*0014*/ 	.byte	0x00, 0xf0, 0x11, 0x00


	//----- nvinfo : EIATTR_KPARAM_INFO
	.align		4
.L_33:
        /*0018*/ 	.byte	0x04, 0x17
        /*001a*/ 	.short	(.L_35 - .L_34)
.L_34:
        /*001c*/ 	.word	0x00000000
        /*0020*/ 	.short	0x0001
        /*0022*/ 	.short	0x0008
        /*0024*/ 	.byte	0x00, 0xf5, 0x21, 0x00


	//----- nvinfo : EIATTR_KPARAM_INFO
	.align		4
.L_35:
        /*0028*/ 	.byte	0x04, 0x17
        /*002a*/ 	.short	(.L_37 - .L_36)
.L_36:
        /*002c*/ 	.word	0x00000000
        /*0030*/ 	.short	0x0000
        /*0032*/ 	.short	0x0000
        /*0034*/ 	.byte	0x00, 0xf5, 0x21, 0x00


	//----- nvinfo : EIATTR_SPARSE_MMA_MASK
	.align		4
.L_37:
        /*0038*/ 	.byte	0x03, 0x50
        /*003a*/ 	.short	0x0000


	//----- nvinfo : EIATTR_MAXREG_COUNT
	.align		4
        /*003c*/ 	.byte	0x03, 0x1b
        /*003e*/ 	.short	0x00ff


	//----- nvinfo : EIATTR_NUM_BARRIERS
	.align		4
        /*0040*/ 	.byte	0x02, 0x4c
        /*0042*/ 	.byte	0x01
	.zero		1


	//----- nvinfo : EIATTR_MERCURY_ISA_VERSION
	.align		4
        /*0044*/ 	.byte	0x03, 0x5f
        /*0046*/ 	.short	0x0101


	//----- nvinfo : EIATTR_VRC_CTA_INIT_COUNT
	.align		4
        /*0048*/ 	.byte	0x02, 0x4a
	.zero		1
	.zero		1


	//----- nvinfo : EIATTR_EXIT_INSTR_OFFSETS
	.align		4
        /*004c*/ 	.byte	0x04, 0x1c
        /*004e*/ 	.short	(.L_39 - .L_38)


	//   ....[0]....
.L_38:
        /*0050*/ 	.word	0x00000580


	//   ....[1]....
        /*0054*/ 	.word	0x00000720


	//   ....[2]....
        /*0058*/ 	.word	0x00000770


	//----- nvinfo : EIATTR_CRS_STACK_SIZE
	.align		4
.L_39:
        /*005c*/ 	.byte	0x04, 0x1e
        /*005e*/ 	.short	(.L_41 - .L_40)
.L_40:
        /*0060*/ 	.word	0x00000000


	//----- nvinfo : EIATTR_CBANK_PARAM_SIZE
	.align		4
.L_41:
        /*0064*/ 	.byte	0x03, 0x19
        /*0066*/ 	.short	0x0014


	//----- nvinfo : EIATTR_PARAM_CBANK
	.align		4
        /*0068*/ 	.byte	0x04, 0x0a
        /*006a*/ 	.short	(.L_43 - .L_42)
	.align		4
.L_42:
        /*006c*/ 	.word	index@(.nv.constant0._Z26reduceCompleteUnrollWarps8PiS_j)
        /*0070*/ 	.short	0x0380
        /*0072*/ 	.short	0x0014


	//----- nvinfo : EIATTR_SW_WAR
	.align		4
.L_43:
        /*0074*/ 	.byte	0x04, 0x36
        /*0076*/ 	.short	(.L_45 - .L_44)
.L_44:
        /*0078*/ 	.word	0x00000008
.L_45:


//--------------------- .nv.info._Z16reduceUnrolling2PiS_j --------------------------
	.section	.nv.info._Z16reduceUnrolling2PiS_j,"",@"SHT_CUDA_INFO"
	.sectionflags	@""
	.align	4


	//----- nvinfo : EIATTR_CUDA_API_VERSION
	.align		4
        /*0000*/ 	.byte	0x04, 0x37
        /*0002*/ 	.short	(.L_47 - .L_46)
.L_46:
        /*0004*/ 	.word	0x00000082


	//----- nvinfo : EIATTR_KPARAM_INFO
	.align		4
.L_47:
        /*0008*/ 	.byte	0x04, 0x17
        /*000a*/ 	.short	(.L_49 - .L_48)
.L_48:
        /*000c*/ 	.word	0x00000000
        /*0010*/ 	.short	0x0002
        /*0012*/ 	.short	0x0010
        /*0014*/ 	.byte	0x00, 0xf0, 0x11, 0x00


	//----- nvinfo : EIATTR_KPARAM_INFO
	.align		4
.L_49:
        /*0018*/ 	.byte	0x04, 0x17
        /*001a*/ 	.short	(.L_51 - .L_50)
.L_50:
        /*001c*/ 	.word	0x00000000
        /*0020*/ 	.short	0x0001
        /*0022*/ 	.short	0x0008
        /*0024*/ 	.byte	0x00, 0xf5, 0x21, 0x00


	//----- nvinfo : EIATTR_KPARAM_INFO
	.align		4
.L_51:
        /*0028*/ 	.byte	0x04, 0x17
        /*002a*/ 	.short	(.L_53 - .L_52)
.L_52:
        /*002c*/ 	.word	0x00000000
        /*0030*/ 	.short	0x0000
        /*0032*/ 	.short	0x0000
        /*0034*/ 	.byte	0x00, 0xf5, 0x21, 0x00


	//----- nvinfo : EIATTR_SPARSE_MMA_MASK
	.align		4
.L_53:
        /*0038*/ 	.byte	0x03, 0x50
        /*003a*/ 	.short	0x0000


	//----- nvinfo : EIATTR_MAXREG_COUNT
	.align		4
        /*003c*/ 	.byte	0x03, 0x1b
        /*003e*/ 	.short	0x00ff


	//----- nvinfo : EIATTR_NUM_BARRIERS
	.align		4
        /*0040*/ 	.byte	0x02, 0x4c
        /*0042*/ 	.byte	0x01
	.zero		1


	//----- nvinfo : EIATTR_MERCURY_ISA_VERSION
	.align		4
        /*0044*/ 	.byte	0x03, 0x5f
        /*0046*/ 	.short	0x0101


	//----- nvinfo : EIATTR_VRC_CTA_INIT_COUNT
	.align		4
        /*0048*/ 	.byte	0x02, 0x4a
	.zero		1
	.zero		1


	//----- nvinfo : EIATTR_EXIT_INSTR_OFFSETS
	.align		4
        /*004c*/ 	.byte	0x04, 0x1c
        /*004e*/ 	.short	(.L_55 - .L_54)


	//   ....[0]....
.L_54:
        /*0050*/ 	.word	0x00000290


	//   ....[1]....
        /*0054*/ 	.word	0x000002e0


	//----- nvinfo : EIATTR_CRS_STACK_SIZE
	.align		4
.L_55:
        /*0058*/ 	.byte	0x04, 0x1e
        /*005a*/ 	.short	(.L_57 - .L_56)
.L_56:
        /*005c*/ 	.word	0x00000000


	//----- nvinfo : EIATTR_CBANK_PARAM_SIZE
	.align		4
.L_57:
        /*0060*/ 	.byte	0x03, 0x19
        /*0062*/ 	.short	0x0014


	//----- nvinfo : EIATTR_PARAM_CBANK
	.align		4
        /*0064*/ 	.byte	0x04, 0x0a
        /*0066*/ 	.short	(.L_59 - .L_58)
	.align		4
.L_58:
        /*0068*/ 	.word	index@(.nv.constant0._Z16reduceUnrolling2PiS_j)
        /*006c*/ 	.short	0x0380
        /*006e*/ 	.short	0x0014


	//----- nvinfo : EIATTR_SW_WAR
	.align		4
.L_59:
        /*0070*/ 	.byte	0x04, 0x36
        /*0072*/ 	.short	(.L_61 - .L_60)
.L_60:
        /*0074*/ 	.word	0x00000008
.L_61:


//--------------------- .nv.info._Z17reduceInterleavedPiS_j --------------------------
	.section	.nv.info._Z17reduceInterleavedPiS_j,"",@"SHT_CUDA_INFO"
	.sectionflags	@""
	.align	4


	//----- nvinfo : EIATTR_CUDA_API_VERSION
	.align		4
        /*0000*/ 	.byte	0x04, 0x37
        /*0002*/ 	.short	(.L_63 - .L_62)
.L_62:
        /*0004*/ 	.word	0x00000082


	//----- nvinfo : EIATTR_KPARAM_INFO
	.align		4
.L_63:
        /*0008*/ 	.byte	0x04, 0x17
        /*000a*/ 	.short	(.L_65 - .L_64)
.L_64:
        /*000c*/ 	.word	0x00000000
        /*0010*/ 	.short	0x0002
        /*0012*/ 	.short	0x0010
        /*0014*/ 	.byte	0x00, 0xf0, 0x11, 0x00


	//----- nvinfo : EIATTR_KPARAM_INFO
	.align		4
.L_65:
        /*0018*/ 	.byte	0x04, 0x17
        /*001a*/ 	.short	(.L_67 - .L_66)
.L_66:
        /*001c*/ 	.word	0x00000000
        /*0020*/ 	.short	0x0001
        /*0022*/ 	.short	0x0008
        /*0024*/ 	.byte	0x00, 0xf5, 0x21, 0x00


	//----- nvinfo : EIATTR_KPARAM_INFO
	.align		4
.L_67:
        /*0028*/ 	.byte	0x04, 0x17
        /*002a*/ 	.short	(.L_69 - .L_68)
.L_68:
        /*002c*/ 	.word	0x00000000
        /*0030*/ 	.short	0x0000
        /*0032*/ 	.short	0x0000
        /*0034*/ 	.byte	0x00, 0xf5, 0x21, 0x00


	//----- nvinfo : EIATTR_SPARSE_MMA_MASK
	.align		4
.L_69:
        /*0038*/ 	.byte	0x03, 0x50
        /*003a*/ 	.short	0x0000


	//----- nvinfo : EIATTR_MAXREG_COUNT
	.align		4
        /*003c*/ 	.byte	0x03, 0x1b
        /*003e*/ 	.short	0x00ff


	//----- nvinfo : EIATTR_NUM_BARRIERS
	.align		4
        /*0040*/ 	.byte	0x02, 0x4c
        /*0042*/ 	.byte	0x01
	.zero		1


	//----- nvinfo : EIATTR_MERCURY_ISA_VERSION
	.align		4
        /*0044*/ 	.byte	0x03, 0x5f
        /*0046*/ 	.short	0x0101


	//----- nvinfo : EIATTR_VRC_CTA_INIT_COUNT
	.align		4
        /*0048*/ 	.byte	0x02, 0x4a
	.zero		1
	.zero		1


	//----- nvinfo : EIATTR_EXIT_INSTR_OFFSETS
	.align		4
        /*004c*/ 	.byte	0x04, 0x1c
        /*004e*/ 	.short	(.L_71 - .L_70)


	//   ....[0]....
.L_70:
        /*0050*/ 	.word	0x000000a0


	//   ....[1]....
        /*0054*/ 	.word	0x000001f0


	//   ....[2]....
        /*0058*/ 	.word	0x00000240


	//----- nvinfo : EIATTR_CRS_STACK_SIZE
	.align		4
.L_71:
        /*005c*/ 	.byte	0x04, 0x1e
        /*005e*/ 	.short	(.L_73 - .L_72)
.L_72:
        /*0060*/ 	.word	0x00000000


	//----- nvinfo : EIATTR_CBANK_PARAM_SIZE
	.align		4
.L_73:
        /*0064*/ 	.byte	0x03, 0x19
        /*0066*/ 	.short	0x0014


	//----- nvinfo : EIATTR_PARAM_CBANK
	.align		4
        /*0068*/ 	.byte	0x04, 0x0a
        /*006a*/ 	.short	(.L_75 - .L_74)
	.align		4
.L_74:
        /*006c*/ 	.word	index@(.nv.constant0._Z17reduceInterleavedPiS_j)
        /*0070*/ 	.short	0x0380
        /*0072*/ 	.short	0x0014


	//----- nvinfo : EIATTR_SW_WAR
	.align		4
.L_75:
        /*0074*/ 	.byte	0x04, 0x36
        /*0076*/ 	.short	(.L_77 - .L_76)
.L_76:
        /*0078*/ 	.word	0x00000008
.L_77:


//--------------------- .nv.info._Z20reduceNeighboredLessPiS_j --------------------------
	.section	.nv.info._Z20reduceNeighboredLessPiS_j,"",@"SHT_CUDA_INFO"
	.sectionflags	@""
	.align	4


	//----- nvinfo : EIATTR_CUDA_API_VERSION
	.align		4
        /*0000*/ 	.byte	0x04, 0x37
        /*0002*/ 	.short	(.L_79 - .L_78)
.L_78:
        /*0004*/ 	.word	0x00000082


	//----- nvinfo : EIATTR_KPARAM_INFO
	.align		4
.L_79:
        /*0008*/ 	.byte	0x04, 0x17
        /*000a*/ 	.short	(.L_81 - .L_80)
.L_80:
        /*000c*/ 	.word	0x00000000
        /*0010*/ 	.short	0x0002
        /*0012*/ 	.short	0x0010
        /*0014*/ 	.byte	0x00, 0xf0, 0x11, 0x00


	//----- nvinfo : EIATTR_KPARAM_INFO
	.align		4
.L_81:
        /*0018*/ 	.byte	0x04, 0x17
        /*001a*/ 	.short	(.L_83 - .L_82)
.L_82:
        /*001c*/ 	.word	0x00000000
        /*0020*/ 	.short	0x0001
        /*0022*/ 	.short	0x0008
        /*0024*/ 	.byte	0x00, 0xf5, 0x21, 0x00


	//----- nvinfo : EIATTR_KPARAM_INFO
	.align		4
.L_83:
        /*0028*/ 	.byte	0x04, 0x17
        /*002a*/ 	.short	(.L_85 - .L_84)
.L_84:
        /*002c*/ 	.word	0x00000000
        /*0030*/ 	.short	0x0000
        /*0032*/ 	.short	0x0000
        /*0034*/ 	.byte	0x00, 0xf5, 0x21, 0x00


	//----- nvinfo : EIATTR_SPARSE_MMA_MASK
	.align		4
.L_85:
        /*0038*/ 	.byte	0x03, 0x50
        /*003a*/ 	.short	0x0000


	//----- nvinfo : EIATTR_MAXREG_COUNT
	.align		4
        /*003c*/ 	.byte	0x03, 0x1b
        /*003e*/ 	.short	0x00ff


	//----- nvinfo : EIATTR_NUM_BARRIERS
	.align		4
        /*0040*/ 	.byte	0x02, 0x4c
        /*0042*/ 	.byte	0x01
	.zero		1


	//----- nvinfo : EIATTR_MERCURY_ISA_VERSION
	.align		4
        /*0044*/ 	.byte	0x03, 0x5f
        /*0046*/ 	.short	0x0101


	//----- nvinfo : EIATTR_VRC_CTA_INIT_COUNT
	.align		4
        /*0048*/ 	.byte	0x02, 0x4a
	.zero		1
	.zero		1


	//----- nvinfo : EIATTR_EXIT_INSTR_OFFSETS
	.align		4
        /*004c*/ 	.byte	0x04, 0x1c
        /*004e*/ 	.short	(.L_87 - .L_86)


	//   ....[0]....
.L_86:
        /*0050*/ 	.word	0x00000090


	//   ....[1]....
        /*0054*/ 	.word	0x00000210


	//   ....[2]....
        /*0058*/ 	.word	0x00000260


	//----- nvinfo : EIATTR_CRS_STACK_SIZE
	.align		4
.L_87:
        /*005c*/ 	.byte	0x04, 0x1e
        /*005e*/ 	.short	(.L_89 - .L_88)
.L_88:
        /*0060*/ 	.word	0x00000000


	//----- nvinfo : EIATTR_CBANK_PARAM_SIZE
	.align		4
.L_89:
        /*0064*/ 	.byte	0x03, 0x19
        /*0066*/ 	.short	0x0014


	//----- nvinfo : EIATTR_PARAM_CBANK
	.align		4
        /*0068*/ 	.byte	0x04, 0x0a
        /*006a*/ 	.short	(.L_91 - .L_90)
	.align		4
.L_90:
        /*006c*/ 	.word	index@(.nv.constant0._Z20reduceNeighboredLessPiS_j)
        /*0070*/ 	.short	0x0380
        /*0072*/ 	.short	0x0014


	//----- nvinfo : EIATTR_SW_WAR
	.align		4
.L_91:
        /*0074*/ 	.byte	0x04, 0x36
        /*0076*/ 	.short	(.L_93 - .L_92)
.L_92:
        /*0078*/ 	.word	0x00000008
.L_93:


//--------------------- .nv.info._Z16reduceNeighboredPiS_j --------------------------
	.section	.nv.info._Z16reduceNeighboredPiS_j,"",@"SHT_CUDA_INFO"
	.sectionflags	@""
	.align	4


	//----- nvinfo : EIATTR_CUDA_API_VERSION
	.align		4
        /*0000*/ 	.byte	0x04, 0x37
        /*0002*/ 	.short	(.L_95 - .L_94)
.L_94:
        /*0004*/ 	.word	0x00000082


	//----- nvinfo : EIATTR_KPARAM_INFO
	.align		4
.L_95:
        /*0008*/ 	.byte	0x04, 0x17
        /*000a*/ 	.short	(.L_97 - .L_96)
.L_96:
        /*000c*/ 	.word	0x00000000
        /*0010*/ 	.short	0x0002
        /*0012*/ 	.short	0x0010
        /*0014*/ 	.byte	0x00, 0xf0, 0x11, 0x00


	//----- nvinfo : EIATTR_KPARAM_INFO
	.align		4
.L_97:
        /*0018*/ 	.byte	0x04, 0x17
        /*001a*/ 	.short	(.L_99 - .L_98)
.L_98:
        /*001c*/ 	.word	0x00000000
        /*0020*/ 	.short	0x0001
        /*0022*/ 	.short	0x0008
        /*0024*/ 	.byte	0x00, 0xf5, 0x21, 0x00


	//----- nvinfo : EIATTR_KPARAM_INFO
	.align		4
.L_99:
        /*0028*/ 	.byte	0x04, 0x17
        /*002a*/ 	.short	(.L_101 - .L_100)
.L_100:
        /*002c*/ 	.word	0x00000000
        /*0030*/ 	.short	0x0000
        /*0032*/ 	.short	0x0000
        /*0034*/ 	.byte	0x00, 0xf5, 0x21, 0x00


	//----- nvinfo : EIATTR_SPARSE_MMA_MASK
	.align		4
.L_101:
        /*0038*/ 	.byte	0x03, 0x50
        /*003a*/ 	.short	0x0000


	//----- nvinfo : EIATTR_MAXREG_COUNT
	.align		4
        /*003c*/ 	.byte	0x03, 0x1b
        /*003e*/ 	.short	0x00ff


	//----- nvinfo : EIATTR_NUM_BARRIERS
	.align		4
        /*0040*/ 	.byte	0x02, 0x4c
        /*0042*/ 	.byte	0x01
	.zero		1


	//----- nvinfo : EIATTR_MERCURY_ISA_VERSION
	.align		4
        /*0044*/ 	.byte	0x03, 0x5f
        /*0046*/ 	.short	0x0101


	//----- nvinfo : EIATTR_VRC_CTA_INIT_COUNT
	.align		4
        /*0048*/ 	.byte	0x02, 0x4a
	.zero		1
	.zero		1


	//----- nvinfo : EIATTR_EXIT_INSTR_OFFSETS
	.align		4
        /*004c*/ 	.byte	0x04, 0x1c
        /*004e*/ 	.short	(.L_103 - .L_102)


	//   ....[0]....
.L_102:
        /*0050*/ 	.word	0x00000050


	//   ....[1]....
        /*0054*/ 	.word	0x000001f0


	//   ....[2]....
        /*0058*/ 	.word	0x00000240


	//----- nvinfo : EIATTR_CRS_STACK_SIZE
	.align		4
.L_103:
        /*005c*/ 	.byte	0x04, 0x1e
        /*005e*/ 	.short	(.L_105 - .L_104)
.L_104:
        /*0060*/ 	.word	0x00000000


	//----- nvinfo : EIATTR_CBANK_PARAM_SIZE
	.align		4
.L_105:
        /*0064*/ 	.byte	0x03, 0x19
        /*0066*/ 	.short	0x0014


	//----- nvinfo : EIATTR_PARAM_CBANK
	.align		4
        /*0068*/ 	.byte	0x04, 0x0a
        /*006a*/ 	.short	(.L_107 - .L_106)
	.align		4
.L_106:
        /*006c*/ 	.word	index@(.nv.constant0._Z16reduceNeighboredPiS_j)
        /*0070*/ 	.short	0x0380
        /*0072*/ 	.short	0x0014


	//----- nvinfo : EIATTR_SW_WAR
	.align		4
.L_107:
        /*0074*/ 	.byte	0x04, 0x36
        /*0076*/ 	.short	(.L_109 - .L_108)
.L_108:
        /*0078*/ 	.word	0x00000008
.L_109:


//--------------------- .nv.callgraph             --------------------------
	.section	.nv.callgraph,"",@"SHT_CUDA_CALLGRAPH"
	.align	4
	.sectionentsize	8
	.align		4
        /*0000*/ 	.word	0x00000000
	.align		4
        /*0004*/ 	.word	0xffffffff
	.align		4
        /*0008*/ 	.word	0x00000000
	.align		4
        /*000c*/ 	.word	0xfffffffe
	.align		4
        /*0010*/ 	.word	0x00000000
	.align		4
        /*0014*/ 	.word	0xfffffffd
	.align		4
        /*0018*/ 	.word	0x00000000
	.align		4
        /*001c*/ 	.word	0xfffffffc


//--------------------- .text._Z26reduceCompleteUnrollWarps8PiS_j --------------------------
	.section	.text._Z26reduceCompleteUnrollWarps8PiS_j,"ax",@progbits
	.align	128
        .global         _Z26reduceCompleteUnrollWarps8PiS_j
        .type           _Z26reduceCompleteUnrollWarps8PiS_j,@function
        .size           _Z26reduceCompleteUnrollWarps8PiS_j,(.L_x_31 - _Z26reduceCompleteUnrollWarps8PiS_j)
        .other          _Z26reduceCompleteUnrollWarps8PiS_j,@"STO_CUDA_ENTRY STV_DEFAULT"
_Z26reduceCompleteUnrollWarps8PiS_j:
.text._Z26reduceCompleteUnrollWarps8PiS_j:
[----:B------:R-:W-:Y:S01]  /*0000*/  LDC R1, c[0x0][0x37c] ;  /* 0x0000df00ff017b82 */ /* 0x000fe20000000800 */
[----:B------:R-:W0:Y:S07]  /*0010*/  S2R R0, SR_CTAID.X ;  /* 0x0000000000007919 */ /* 0x000e2e0000002500 */
[----:B------:R-:W0:Y:S01]  /*0020*/  LDC R10, c[0x0][0x360] ;  /* 0x0000d800ff0a7b82 */ /* 0x000e220000000800 */
[----:B------:R-:W1:Y:S01]  /*0030*/  LDCU UR4, c[0x0][0x390] ;  /* 0x00007200ff0477ac */ /* 0x000e620008000800 */
[----:B------:R-:W-:Y:S01]  /*0040*/  BSSY.RECONVERGENT B0, `(.L_x_0) ;  /* 0x0000031000007945 */ /* 0x000fe20003800200 */
[----:B------:R-:W2:Y:S05]  /*0050*/  S2R R5, SR_TID.X ;  /* 0x0000000000057919 */ /* 0x000eaa0000002100 */
[----:B------:R-:W3:Y:S01]  /*0060*/  LDC.64 R6, c[0x0][0x380] ;  /* 0x0000e000ff067b82 */ /* 0x000ee20000000a00 */
[----:B0-----:R-:W-:-:S04]  /*0070*/  IMAD R2, R0, R10, RZ ;  /* 0x0000000a00027224 */ /* 0x001fc800078e02ff */
[----:B------:R-:W-:Y:S01]  /*0080*/  IMAD.SHL.U32 R4, R2, 0x8, RZ ;  /* 0x0000000802047824 */ /* 0x000fe200078e00ff */
[C---:B--2---:R-:W-:Y:S02]  /*0090*/  ISETP.GT.U32.AND P1, PT, R5.reuse, 0x1ff, PT ;  /* 0x000001ff0500780c */ /* 0x044fe40003f24070 */
[C---:B------:R-:W-:Y:S01]  /*00a0*/  ISETP.GT.U32.AND P2, PT, R5.reuse, 0xff, PT ;  /* 0x000000ff0500780c */ /* 0x040fe20003f44070 */
[----:B------:R-:W-:Y:S01]  /*00b0*/  IMAD.IADD R9, R4, 0x1, R5 ;  /* 0x0000000104097824 */ /* 0x000fe200078e0205 */
[C---:B------:R-:W-:Y:S02]  /*00c0*/  ISETP.GT.U32.AND P3, PT, R5.reuse, 0x7f, PT ;  /* 0x0000007f0500780c */ /* 0x040fe40003f64070 */
[C---:B------:R-:W-:Y:S01]  /*00d0*/  ISETP.GT.U32.AND P0, PT, R5.reuse, 0x3f, PT ;  /* 0x0000003f0500780c */ /* 0x040fe20003f04070 */
[----:B------:R-:W-:Y:S01]  /*00e0*/  IMAD R11, R10, 0x7, R9 ;  /* 0x000000070a0b7824 */ /* 0x000fe200078e0209 */
[----:B---3--:R-:W-:Y:S02]  /*00f0*/  LEA R2, P6, R4, R6, 0x2 ;  /* 0x0000000604027211 */ /* 0x008fe400078c10ff */
[----:B------:R-:W-:-:S02]  /*0100*/  ISETP.GT.U32.AND P4, PT, R5, 0x1f, PT ;  /* 0x0000001f0500780c */ /* 0x000fc40003f84070 */
[----:B-1----:R-:W-:Y:S01]  /*0110*/  ISETP.GE.U32.AND P5, PT, R11, UR4, PT ;  /* 0x000000040b007c0c */ /* 0x002fe2000bfa6070 */
[----:B------:R-:W0:Y:S01]  /*0120*/  LDCU.64 UR4, c[0x0][0x358] ;  /* 0x00006b00ff0477ac */ /* 0x000e220008000a00 */
[C---:B------:R-:W-:Y:S02]  /*0130*/  ISETP.LT.U32.OR P1, PT, R10.reuse, 0x400, P1 ;  /* 0x000004000a00780c */ /* 0x040fe40000f21470 */
[C---:B------:R-:W-:Y:S02]  /*0140*/  ISETP.LT.U32.OR P2, PT, R10.reuse, 0x200, P2 ;  /* 0x000002000a00780c */ /* 0x040fe40001741470 */
[C---:B------:R-:W-:Y:S02]  /*0150*/  ISETP.LT.U32.OR P3, PT, R10.reuse, 0x100, P3 ;  /* 0x000001000a00780c */ /* 0x040fe40001f61470 */
[----:B------:R-:W-:Y:S02]  /*0160*/  ISETP.LT.U32.OR P0, PT, R10, 0x80, P0 ;  /* 0x000000800a00780c */ /* 0x000fe40000701470 */
[----:B------:R-:W-:-:S03]  /*0170*/  LEA.HI.X R3, R4, R7, RZ, 0x2, P6 ;  /* 0x0000000704037211 */ /* 0x000fc600030f14ff */
[----:B------:R-:W-:Y:S08]  /*0180*/  @P5 BRA `(.L_x_1) ;  /* 0x0000000000705947 */ /* 0x000ff00003800000 */
[----:B------:R-:W1:Y:S01]  /*0190*/  LDC.64 R6, c[0x0][0x380] ;  /* 0x0000e000ff067b82 */ /* 0x000e620000000a00 */
[----:B------:R-:W-:-:S05]  /*01a0*/  IMAD R23, R10, -0x6, R11 ;  /* 0xfffffffa0a177824 */ /* 0x000fca00078e020b */
[----:B------:R-:W-:-:S05]  /*01b0*/  IADD3 R21, PT, PT, R23, R10, RZ ;  /* 0x0000000a17157210 */ /* 0x000fca0007ffe0ff */
[----:B------:R-:W-:-:S05]  /*01c0*/  IMAD.IADD R19, R21, 0x1, R10 ;  /* 0x0000000115137824 */ /* 0x000fca00078e020a */
[----:B------:R-:W-:-:S05]  /*01d0*/  IADD3 R17, PT, PT, R19, R10, RZ ;  /* 0x0000000a13117210 */ /* 0x000fca0007ffe0ff */
[----:B------:R-:W-:Y:S02]  /*01e0*/  IMAD.IADD R13, R17, 0x1, R10 ;  /* 0x00000001110d7824 */ /* 0x000fe400078e020a */
[----:B-1----:R-:W-:-:S03]  /*01f0*/  IMAD.WIDE.U32 R20, R21, 0x4, R6 ;  /* 0x0000000415147825 */ /* 0x002fc600078e0006 */
[----:B------:R-:W-:Y:S01]  /*0200*/  IADD3 R15, PT, PT, R13, R10, RZ ;  /* 0x0000000a0d0f7210 */ /* 0x000fe20007ffe0ff */
[--C-:B------:R-:W-:Y:S02]  /*0210*/  IMAD.WIDE.U32 R22, R23, 0x4, R6.reuse ;  /* 0x0000000417167825 */ /* 0x100fe400078e0006 */
[----:B0-----:R-:W2:Y:S02]  /*0220*/  LDG.E R21, desc[UR4][R20.64] ;  /* 0x0000000414157981 */ /* 0x001ea4000c1e1900 */
[--C-:B------:R-:W-:Y:S02]  /*0230*/  IMAD.WIDE.U32 R8, R9, 0x4, R6.reuse ;  /* 0x0000000409087825 */ /* 0x100fe400078e0006 */
[----:B------:R-:W2:Y:S02]  /*0240*/  LDG.E R4, desc[UR4][R22.64] ;  /* 0x0000000416047981 */ /* 0x000ea4000c1e1900 */
[--C-:B------:R-:W-:Y:S02]  /*0250*/  IMAD.WIDE.U32 R18, R19, 0x4, R6.reuse ;  /* 0x0000000413127825 */ /* 0x100fe400078e0006 */
[----:B------:R-:W2:Y:S02]  /*0260*/  LDG.E R10, desc[UR4][R8.64] ;  /* 0x00000004080a7981 */ /* 0x000ea4000c1e1900 */
[----:B------:R-:W-:-:S02]  /*0270*/  IMAD.WIDE.U32 R16, R17, 0x4, R6 ;  /* 0x0000000411107825 */ /* 0x000fc400078e0006 */
[----:B------:R-:W3:Y:S02]  /*0280*/  LDG.E R18, desc[UR4][R18.64] ;  /* 0x0000000412127981 */ /* 0x000ee4000c1e1900 */
[--C-:B------:R-:W-:Y:S02]  /*0290*/  IMAD.WIDE.U32 R12, R13, 0x4, R6.reuse ;  /* 0x000000040d0c7825 */ /* 0x100fe400078e0006 */
[----:B------:R-:W3:Y:S02]  /*02a0*/  LDG.E R17, desc[UR4][R16.64] ;  /* 0x0000000410117981 */ /* 0x000ee4000c1e1900 */
[--C-:B------:R-:W-:Y:S02]  /*02b0*/  IMAD.WIDE.U32 R14, R15, 0x4, R6.reuse ;  /* 0x000000040f0e7825 */ /* 0x100fe400078e0006 */
[----:B------:R-:W4:Y:S02]  /*02c0*/  LDG.E R12, desc[UR4][R12.64] ;  /* 0x000000040c0c7981 */ /* 0x000f24000c1e1900 */
[----:B------:R-:W-:-:S02]  /*02d0*/  IMAD.WIDE.U32 R6, R11, 0x4, R6 ;  /* 0x000000040b067825 */ /* 0x000fc400078e0006 */
[----:B------:R-:W4:Y:S04]  /*02e0*/  LDG.E R15, desc[UR4][R14.64] ;  /* 0x000000040e0f7981 */ /* 0x000f28000c1e1900 */
[----:B------:R-:W5:Y:S01]  /*02f0*/  LDG.E R6, desc[UR4][R6.64] ;  /* 0x0000000406067981 */ /* 0x000f62000c1e1900 */
[----:B--2---:R-:W-:-:S04]  /*0300*/  IADD3 R4, PT, PT, R21, R4, R10 ;  /* 0x0000000415047210 */ /* 0x004fc80007ffe00a */
[----:B---3--:R-:W-:-:S04]  /*0310*/  IADD3 R4, PT, PT, R17, R4, R18 ;  /* 0x0000000411047210 */ /* 0x008fc80007ffe012 */
[----:B----4-:R-:W-:-:S05]  /*0320*/  IADD3 R11, PT, PT, R15, R4, R12 ;  /* 0x000000040f0b7210 */ /* 0x010fca0007ffe00c */
[----:B-----5:R-:W-:-:S05]  /*0330*/  IMAD.IADD R11, R6, 0x1, R11 ;  /* 0x00000001060b7824 */ /* 0x020fca00078e020b */
[----:B------:R1:W-:Y:S02]  /*0340*/  STG.E desc[UR4][R8.64], R11 ;  /* 0x0000000b08007986 */ /* 0x0003e4000c101904 */
.L_x_1:
[----:B0-----:R-:W-:Y:S05]  /*0350*/  BSYNC.RECONVERGENT B0 ;  /* 0x0000000000007941 */ /* 0x001fea0003800200 */
.L_x_0:
[----:B------:R-:W-:Y:S01]  /*0360*/  BAR.SYNC.DEFER_BLOCKING 0x0 ;  /* 0x0000000000007b1d */ /* 0x000fe20000010000 */
[----:B------:R-:W-:-:S05]  /*0370*/  IMAD.WIDE.U32 R6, R5, 0x4, R2 ;  /* 0x0000000405067825 */ /* 0x000fca00078e0002 */
[----:B------:R-:W-:Y:S04]  /*0380*/  BSSY.RECONVERGENT B0, `(.L_x_2) ;  /* 0x0000006000007945 */ /* 0x000fe80003800200 */
[----:B------:R-:W-:Y:S05]  /*0390*/  @P1 BRA `(.L_x_3) ;  /* 0x0000000000101947 */ /* 0x000fea0003800000 */
[----:B------:R-:W2:Y:S04]  /*03a0*/  LDG.E R4, desc[UR4][R6.64+0x800] ;  /* 0x0008000406047981 */ /* 0x000ea8000c1e1900 */
[----:B-1----:R-:W2:Y:S02]  /*03b0*/  LDG.E R9, desc[UR4][R6.64] ;  /* 0x0000000406097981 */ /* 0x002ea4000c1e1900 */
[----:B--2---:R-:W-:-:S05]  /*03c0*/  IADD3 R9, PT, PT, R4, R9, RZ ;  /* 0x0000000904097210 */ /* 0x004fca0007ffe0ff */
[----:B------:R0:W-:Y:S02]  /*03d0*/  STG.E desc[UR4][R6.64], R9 ;  /* 0x0000000906007986 */ /* 0x0001e4000c101904 */
.L_x_3:
[----:B------:R-:W-:Y:S05]  /*03e0*/  BSYNC.RECONVERGENT B0 ;  /* 0x0000000000007941 */ /* 0x000fea0003800200 */
.L_x_2:
[----:B------:R-:W-:Y:S06]  /*03f0*/  BAR.SYNC.DEFER_BLOCKING 0x0 ;  /* 0x0000000000007b1d */ /* 0x000fec0000010000 */
[----:B------:R-:W-:Y:S04]  /*0400*/  BSSY.RECONVERGENT B0, `(.L_x_4) ;  /* 0x0000006000007945 */ /* 0x000fe80003800200 */
[----:B------:R-:W-:Y:S05]  /*0410*/  @P2 BRA `(.L_x_5) ;  /* 0x0000000000102947 */ /* 0x000fea0003800000 */
[----:B------:R-:W2:Y:S04]  /*0420*/  LDG.E R4, desc[UR4][R6.64+0x400] ;  /* 0x0004000406047981 */ /* 0x000ea8000c1e1900 */
[----:B01----:R-:W2:Y:S02]  /*0430*/  LDG.E R9, desc[UR4][R6.64] ;  /* 0x0000000406097981 */ /* 0x003ea4000c1e1900 */
[----:B--2---:R-:W-:-:S05]  /*0440*/  IMAD.IADD R9, R4, 0x1, R9 ;  /* 0x0000000104097824 */ /* 0x004fca00078e0209 */
[----:B------:R2:W-:Y:S02]  /*0450*/  STG.E desc[UR4][R6.64], R9 ;  /* 0x0000000906007986 */ /* 0x0005e4000c101904 */
.L_x_5:
[----:B------:R-:W-:Y:S05]  /*0460*/  BSYNC.RECONVERGENT B0 ;  /* 0x0000000000007941 */ /* 0x000fea0003800200 */
.L_x_4:
[----:B------:R-:W-:Y:S06]  /*0470*/  BAR.SYNC.DEFER_BLOCKING 0x0 ;  /* 0x0000000000007b1d */ /* 0x000fec0000010000 */
[----:B------:R-:W-:Y:S04]  /*0480*/  BSSY.RECONVERGENT B0, `(.L_x_6) ;  /* 0x0000006000007945 */ /* 0x000fe80003800200 */
[----:B------:R-:W-:Y:S05]  /*0490*/  @P3 BRA `(.L_x_7) ;  /* 0x0000000000103947 */ /* 0x000fea0003800000 */
[----:B------:R-:W3:Y:S04]  /*04a0*/  LDG.E R4, desc[UR4][R6.64+0x200] ;  /* 0x0002000406047981 */ /* 0x000ee8000c1e1900 */
[----:B012---:R-:W3:Y:S02]  /*04b0*/  LDG.E R9, desc[UR4][R6.64] ;  /* 0x0000000406097981 */ /* 0x007ee4000c1e1900 */
[----:B---3--:R-:W-:-:S05]  /*04c0*/  IADD3 R9, PT, PT, R4, R9, RZ ;  /* 0x0000000904097210 */ /* 0x008fca0007ffe0ff */
[----:B------:R3:W-:Y:S02]  /*04d0*/  STG.E desc[UR4][R6.64], R9 ;  /* 0x0000000906007986 */ /* 0x0007e4000c101904 */
.L_x_7:
[----:B------:R-:W-:Y:S05]  /*04e0*/  BSYNC.RECONVERGENT B0 ;  /* 0x0000000000007941 */ /* 0x000fea0003800200 */
.L_x_6:
[----:B------:R-:W-:Y:S06]  /*04f0*/  BAR.SYNC.DEFER_BLOCKING 0x0 ;  /* 0x0000000000007b1d */ /* 0x000fec0000010000 */
[----:B------:R-:W-:Y:S04]  /*0500*/  BSSY.RECONVERGENT B0, `(.L_x_8) ;  /* 0x0000006000007945 */ /* 0x000fe80003800200 */
[----:B------:R-:W-:Y:S05]  /*0510*/  @P0 BRA `(.L_x_9) ;  /* 0x0000000000100947 */ /* 0x000fea0003800000 */
[----:B------:R-:W4:Y:S04]  /*0520*/  LDG.E R4, desc[UR4][R6.64+0x100] ;  /* 0x0001000406047981 */ /* 0x000f28000c1e1900 */
[----:B0123--:R-:W4:Y:S02]  /*0530*/  LDG.E R9, desc[UR4][R6.64] ;  /* 0x0000000406097981 */ /* 0x00ff24000c1e1900 */
[----:B----4-:R-:W-:-:S05]  /*0540*/  IMAD.IADD R9, R4, 0x1, R9 ;  /* 0x0000000104097824 */ /* 0x010fca00078e0209 */
[----:B------:R4:W-:Y:S02]  /*0550*/  STG.E desc[UR4][R6.64], R9 ;  /* 0x0000000906007986 */ /* 0x0009e4000c101904 */
.L_x_9:
[----:B------:R-:W-:Y:S05]  /*0560*/  BSYNC.RECONVERGENT B0 ;  /* 0x0000000000007941 */ /* 0x000fea0003800200 */
.L_x_8:
[----:B------:R-:W-:Y:S06]  /*0570*/  BAR.SYNC.DEFER_BLOCKING 0x0 ;  /* 0x0000000000007b1d */ /* 0x000fec0000010000 */
[----:B------:R-:W-:Y:S05]  /*0580*/  @P4 EXIT ;  /* 0x000000000000494d */ /* 0x000fea0003800000 */
[----:B------:R-:W5:Y:S04]  /*0590*/  LDG.E.STRONG.SYS R4, desc[UR4][R6.64+0x80] ;  /* 0x0000800406047981 */ /* 0x000f68000c1f5900 */
[----:B01234-:R-:W5:Y:S02]  /*05a0*/  LDG.E.STRONG.SYS R9, desc[UR4][R6.64] ;  /* 0x0000000406097981 */ /* 0x01ff64000c1f5900 */
[----:B-----5:R-:W-:-:S05]  /*05b0*/  IADD3 R9, PT, PT, R4, R9, RZ ;  /* 0x0000000904097210 */ /* 0x020fca0007ffe0ff */
[----:B------:R0:W-:Y:S04]  /*05c0*/  STG.E.STRONG.SYS desc[UR4][R6.64], R9 ;  /* 0x0000000906007986 */ /* 0x0001e8000c115904 */
[----:B------:R-:W2:Y:S04]  /*05d0*/  LDG.E.STRONG.SYS R4, desc[UR4][R6.64+0x40] ;  /* 0x0000400406047981 */ /* 0x000ea8000c1f5900 */
[----:B------:R-:W2:Y:S02]  /*05e0*/  LDG.E.STRONG.SYS R11, desc[UR4][R6.64] ;  /* 0x00000004060b7981 */ /* 0x000ea4000c1f5900 */
[----:B--2---:R-:W-:-:S05]  /*05f0*/  IMAD.IADD R11, R4, 0x1, R11 ;  /* 0x00000001040b7824 */ /* 0x004fca00078e020b */
[----:B------:R1:W-:Y:S04]  /*0600*/  STG.E.STRONG.SYS desc[UR4][R6.64], R11 ;  /* 0x0000000b06007986 */ /* 0x0003e8000c115904 */
[----:B------:R-:W2:Y:S04]  /*0610*/  LDG.E.STRONG.SYS R4, desc[UR4][R6.64+0x20] ;  /* 0x0000200406047981 */ /* 0x000ea8000c1f5900 */
[----:B------:R-:W2:Y:S02]  /*0620*/  LDG.E.STRONG.SYS R13, desc[UR4][R6.64] ;  /* 0x00000004060d7981 */ /* 0x000ea4000c1f5900 */
[----:B--2---:R-:W-:-:S05]  /*0630*/  IADD3 R13, PT, PT, R4, R13, RZ ;  /* 0x0000000d040d7210 */ /* 0x004fca0007ffe0ff */
[----:B------:R2:W-:Y:S04]  /*0640*/  STG.E.STRONG.SYS desc[UR4][R6.64], R13 ;  /* 0x0000000d06007986 */ /* 0x0005e8000c115904 */
[----:B------:R-:W3:Y:S04]  /*0650*/  LDG.E.STRONG.SYS R4, desc[UR4][R6.64+0x10] ;  /* 0x0000100406047981 */ /* 0x000ee8000c1f5900 */
[----:B------:R-:W3:Y:S02]  /*0660*/  LDG.E.STRONG.SYS R15, desc[UR4][R6.64] ;  /* 0x00000004060f7981 */ /* 0x000ee4000c1f5900 */
[----:B---3--:R-:W-:-:S05]  /*0670*/  IMAD.IADD R15, R4, 0x1, R15 ;  /* 0x00000001040f7824 */ /* 0x008fca00078e020f */
[----:B------:R2:W-:Y:S04]  /*0680*/  STG.E.STRONG.SYS desc[UR4][R6.64], R15 ;  /* 0x0000000f06007986 */ /* 0x0005e8000c115904 */
[----:B------:R-:W3:Y:S04]  /*0690*/  LDG.E.STRONG.SYS R4, desc[UR4][R6.64+0x8] ;  /* 0x0000080406047981 */ /* 0x000ee8000c1f5900 */
[----:B0-----:R-:W3:Y:S02]  /*06a0*/  LDG.E.STRONG.SYS R9, desc[UR4][R6.64] ;  /* 0x0000000406097981 */ /* 0x001ee4000c1f5900 */
[----:B---3--:R-:W-:-:S05]  /*06b0*/  IADD3 R9, PT, PT, R4, R9, RZ ;  /* 0x0000000904097210 */ /* 0x008fca0007ffe0ff */
[----:B------:R2:W-:Y:S04]  /*06c0*/  STG.E.STRONG.SYS desc[UR4][R6.64], R9 ;  /* 0x0000000906007986 */ /* 0x0005e8000c115904 */
[----:B------:R-:W3:Y:S04]  /*06d0*/  LDG.E.STRONG.SYS R4, desc[UR4][R6.64+0x4] ;  /* 0x0000040406047981 */ /* 0x000ee8000c1f5900 */
[----:B-1----:R-:W3:Y:S01]  /*06e0*/  LDG.E.STRONG.SYS R11, desc[UR4][R6.64] ;  /* 0x00000004060b7981 */ /* 0x002ee2000c1f5900 */
[----:B------:R-:W-:Y:S01]  /*06f0*/  ISETP.NE.AND P0, PT, R5, RZ, PT ;  /* 0x000000ff0500720c */ /* 0x000fe20003f05270 */
[----:B---3--:R-:W-:-:S05]  /*0700*/  IMAD.IADD R11, R4, 0x1, R11 ;  /* 0x00000001040b7824 */ /* 0x008fca00078e020b */
[----:B------:R2:W-:Y:S07]  /*0710*/  STG.E.STRONG.SYS desc[UR4][R6.64], R11 ;  /* 0x0000000b06007986 */ /* 0x0005ee000c115904 */
[----:B------:R-:W-:Y:S05]  /*0720*/  @P0 EXIT ;  /* 0x000000000000094d */ /* 0x000fea0003800000 */
[----:B------:R-:W3:Y:S01]  /*0730*/  LDG.E R3, desc[UR4][R2.64] ;  /* 0x0000000402037981 */ /* 0x000ee2000c1e1900 */
[----:B------:R-:W0:Y:S02]  /*0740*/  LDC.64 R4, c[0x0][0x388] ;  /* 0x0000e200ff047b82 */ /* 0x000e240000000a00 */
[----:B0-----:R-:W-:-:S05]  /*0750*/  IMAD.WIDE.U32 R4, R0, 0x4, R4 ;  /* 0x0000000400047825 */ /* 0x001fca00078e0004 */
[----:B---3--:R-:W-:Y:S01]  /*0760*/  STG.E desc[UR4][R4.64], R3 ;  /* 0x0000000304007986 */ /* 0x008fe2000c101904 */
[----:B------:R-:W-:Y:S05]  /*0770*/  EXIT ;  /* 0x000000000000794d */ /* 0x000fea0003800000 */
.L_x_10:
[----:B------:R-:W-:-:S00]  /*0780*/  BRA `(.L_x_10) ;  /* 0xfffffffc00fc7947 */ /* 0x000fc0000383ffff */
[----:B------:R-:W-:-:S00]  /*0790*/  NOP ;  /* 0x0000000000007918 */ /* 0x000fc00000000000 */
        /* <DEDUP_REMOVED lines=14> */
.L_x_31:


//--------------------- .text._Z16reduceUnrolling2PiS_j --------------------------
	.section	.text._Z16reduceUnrolling2PiS_j,"ax",@progbits
	.align	128
        .global         _Z16reduceUnrolling2PiS_j
        .type           _Z16reduceUnrolling2PiS_j,@function
        .size           _Z16reduceUnrolling2PiS_j,(.L_x_32 - _Z16reduceUnrolling2PiS_j)
        .other          _Z16reduceUnrolling2PiS_j,@"STO_CUDA_ENTRY STV_DEFAULT"
_Z16reduceUnrolling2PiS_j:
.text._Z16reduceUnrolling2PiS_j:
[----:B------:R-:W-:Y:S01]  /*0000*/  LDC R1, c[0x0][0x37c] ;  /* 0x0000df00ff017b82 */ /* 0x000fe20000000800 */
[----:B------:R-:W0:Y:S01]  /*0010*/  S2R R0, SR_CTAID.X ;  /* 0x0000000000007919 */ /* 0x000e220000002500 */
[----:B------:R-:W0:Y:S06]  /*0020*/  LDCU UR6, c[0x0][0x360] ;  /* 0x00006c00ff0677ac */ /* 0x000e2c0008000800 */
[----:B------:R-:W1:Y:S01]  /*0030*/  LDC.64 R12, c[0x0][0x380] ;  /* 0x0000e000ff0c7b82 */ /* 0x000e620000000a00 */
[----:B------:R-:W2:Y:S01]  /*0040*/  S2R R10, SR_TID.X ;  /* 0x00000000000a7919 */ /* 0x000ea20000002100 */
[----:B------:R-:W3:Y:S01]  /*0050*/  LDCU UR4, c[0x0][0x390] ;  /* 0x00007200ff0477ac */ /* 0x000ee20008000800 */
[----:B0-----:R-:W-:-:S04]  /*0060*/  IMAD R2, R0, UR6, RZ ;  /* 0x0000000600027c24 */ /* 0x001fc8000f8e02ff */
[----:B------:R-:W-:-:S05]  /*0070*/  IMAD.SHL.U32 R7, R2, 0x2, RZ ;  /* 0x0000000202077824 */ /* 0x000fca00078e00ff */
[----:B--2---:R-:W-:-:S05]  /*0080*/  IADD3 R9, PT, PT, R7, R10, RZ ;  /* 0x0000000a07097210 */ /* 0x004fca0007ffe0ff */
[----:B------:R-:W-:-:S05]  /*0090*/  VIADD R3, R9, UR6 ;  /* 0x0000000609037c36 */ /* 0x000fca0008000000 */
[----:B---3--:R-:W-:Y:S01]  /*00a0*/  ISETP.GE.U32.AND P0, PT, R3, UR4, PT ;  /* 0x0000000403007c0c */ /* 0x008fe2000bf06070 */
[----:B------:R-:W0:-:S12]  /*00b0*/  LDCU.64 UR4, c[0x0][0x358] ;  /* 0x00006b00ff0477ac */ /* 0x000e180008000a00 */
[----:B------:R-:W2:Y:S02]  /*00c0*/  @!P0 LDC.64 R4, c[0x0][0x380] ;  /* 0x0000e000ff048b82 */ /* 0x000ea40000000a00 */
[----:B--2---:R-:W-:-:S04]  /*00d0*/  @!P0 IMAD.WIDE.U32 R2, R3, 0x4, R4 ;  /* 0x0000000403028825 */ /* 0x004fc800078e0004 */
[----:B------:R-:W-:Y:S02]  /*00e0*/  @!P0 IMAD.WIDE.U32 R4, R9, 0x4, R4 ;  /* 0x0000000409048825 */ /* 0x000fe400078e0004 */
[----:B0-----:R-:W2:Y:S04]  /*00f0*/  @!P0 LDG.E R2, desc[UR4][R2.64] ;  /* 0x0000000402028981 */ /* 0x001ea8000c1e1900 */
[----:B------:R-:W2:Y:S01]  /*0100*/  @!P0 LDG.E R9, desc[UR4][R4.64] ;  /* 0x0000000404098981 */ /* 0x000ea2000c1e1900 */
[----:B------:R-:W-:Y:S01]  /*0110*/  IMAD.U32 R8, RZ, RZ, UR6 ;  /* 0x00000006ff087e24 */ /* 0x000fe2000f8e00ff */
[----:B-1----:R-:W-:-:S04]  /*0120*/  LEA R6, P1, R7, R12, 0x2 ;  /* 0x0000000c07067211 */ /* 0x002fc800078210ff */
[----:B------:R-:W-:Y:S02]  /*0130*/  LEA.HI.X R7, R7, R13, RZ, 0x2, P1 ;  /* 0x0000000d07077211 */ /* 0x000fe400008f14ff */
[----:B--2---:R-:W-:-:S05]  /*0140*/  @!P0 IADD3 R9, PT, PT, R2, R9, RZ ;  /* 0x0000000902098210 */ /* 0x004fca0007ffe0ff */
[----:B------:R0:W-:Y:S01]  /*0150*/  @!P0 STG.E desc[UR4][R4.64], R9 ;  /* 0x0000000904008986 */ /* 0x0001e2000c101904 */
[----:B------:R-:W-:Y:S01]  /*0160*/  BAR.SYNC.DEFER_BLOCKING 0x0 ;  /* 0x0000000000007b1d */ /* 0x000fe20000010000 */
[----:B------:R-:W-:-:S13]  /*0170*/  ISETP.GE.U32.AND P0, PT, R8, 0x2, PT ;  /* 0x000000020800780c */ /* 0x000fda0003f06070 */
[----:B0-----:R-:W-:Y:S05]  /*0180*/  @!P0 BRA `(.L_x_11) ;  /* 0x00000000003c8947 */ /* 0x001fea0003800000 */
[----:B------:R-:W-:-:S07]  /*0190*/  IMAD.WIDE.U32 R2, R10, 0x4, R6 ;  /* 0x000000040a027825 */ /* 0x000fce00078e0006 */
.L_x_14:
[----:B------:R-:W-:Y:S01]  /*01a0*/  SHF.R.U32.HI R11, RZ, 0x1, R8 ;  /* 0x00000001ff0b7819 */ /* 0x000fe20000011608 */
[----:B------:R-:W-:Y:S03]  /*01b0*/  BSSY.RECONVERGENT B0, `(.L_x_12) ;  /* 0x0000008000007945 */ /* 0x000fe60003800200 */
[----:B------:R-:W-:-:S13]  /*01c0*/  ISETP.GE.U32.AND P0, PT, R10, R11, PT ;  /* 0x0000000b0a00720c */ /* 0x000fda0003f06070 */
[----:B0-----:R-:W-:Y:S05]  /*01d0*/  @P0 BRA `(.L_x_13) ;  /* 0x0000000000140947 */ /* 0x001fea0003800000 */
[----:B------:R-:W-:Y:S01]  /*01e0*/  IMAD.WIDE.U32 R4, R11, 0x4, R2 ;  /* 0x000000040b047825 */ /* 0x000fe200078e0002 */
[----:B------:R-:W2:Y:S05]  /*01f0*/  LDG.E R9, desc[UR4][R2.64] ;  /* 0x0000000402097981 */ /* 0x000eaa000c1e1900 */
[----:B------:R-:W2:Y:S02]  /*0200*/  LDG.E R4, desc[UR4][R4.64] ;  /* 0x0000000404047981 */ /* 0x000ea4000c1e1900 */
[----:B--2---:R-:W-:-:S05]  /*0210*/  IADD3 R9, PT, PT, R4, R9, RZ ;  /* 0x0000000904097210 */ /* 0x004fca0007ffe0ff */
[----:B------:R0:W-:Y:S02]  /*0220*/  STG.E desc[UR4][R2.64], R9 ;  /* 0x0000000902007986 */ /* 0x0001e4000c101904 */
.L_x_13:
[----:B------:R-:W-:Y:S05]  /*0230*/  BSYNC.RECONVERGENT B0 ;  /* 0x0000000000007941 */ /* 0x000fea0003800200 */
.L_x_12:
[----:B------:R-:W-:Y:S01]  /*0240*/  BAR.SYNC.DEFER_BLOCKING 0x0 ;  /* 0x0000000000007b1d */ /* 0x000fe20000010000 */
[----:B------:R-:W-:Y:S01]  /*0250*/  ISETP.GT.U32.AND P0, PT, R8, 0x3, PT ;  /* 0x000000030800780c */ /* 0x000fe20003f04070 */
[----:B------:R-:W-:-:S12]  /*0260*/  IMAD.MOV.U32 R8, RZ, RZ, R11 ;  /* 0x000000ffff087224 */ /* 0x000fd800078e000b */
[----:B------:R-:W-:Y:S05]  /*0270*/  @P0 BRA `(.L_x_14) ;  /* 0xfffffffc00c80947 */ /* 0x000fea000383ffff */
.L_x_11:
[----:B------:R-:W-:-:S13]  /*0280*/  ISETP.NE.AND P0, PT, R10, RZ, PT ;  /* 0x000000ff0a00720c */ /* 0x000fda0003f05270 */
[----:B------:R-:W-:Y:S05]  /*0290*/  @P0 EXIT ;  /* 0x000000000000094d */ /* 0x000fea0003800000 */
[----:B------:R-:W2:Y:S01]  /*02a0*/  LDG.E R7, desc[UR4][R6.64] ;  /* 0x0000000406077981 */ /* 0x000ea2000c1e1900 */
[----:B0-----:R-:W0:Y:S02]  /*02b0*/  LDC.64 R2, c[0x0][0x388] ;  /* 0x0000e200ff027b82 */ /* 0x001e240000000a00 */
[----:B0-----:R-:W-:-:S05]  /*02c0*/  IMAD.WIDE.U32 R2, R0, 0x4, R2 ;  /* 0x0000000400027825 */ /* 0x001fca00078e0002 */
[----:B--2---:R-:W-:Y:S01]  /*02d0*/  STG.E desc[UR4][R2.64], R7 ;  /* 0x0000000702007986 */ /* 0x004fe2000c101904 */
[----:B------:R-:W-:Y:S05]  /*02e0*/  EXIT ;  /* 0x000000000000794d */ /* 0x000fea0003800000 */
.L_x_15:
        /* <DEDUP_REMOVED lines=9> */
.L_x_32:


//--------------------- .text._Z17reduceInterleavedPiS_j --------------------------
	.section	.text._Z17reduceInterleavedPiS_j,"ax",@progbits
	.align	128
        .global         _Z17reduceInterleavedPiS_j
        .type           _Z17reduceInterleavedPiS_j,@function
        .size           _Z17reduceInterleavedPiS_j,(.L_x_33 - _Z17reduceInterleavedPiS_j)
        .other          _Z17reduceInterleavedPiS_j,@"STO_CUDA_ENTRY STV_DEFAULT"
_Z17reduceInterleavedPiS_j:
.text._Z17reduceInterleavedPiS_j:
[----:B------:R-:W-:Y:S01]  /*0000*/  LDC R1, c[0x0][0x37c] ;  /* 0x0000df00ff017b82 */ /* 0x000fe20000000800 */
[----:B------:R-:W0:Y:S01]  /*0010*/  S2R R11, SR_CTAID.X ;  /* 0x00000000000b7919 */ /* 0x000e220000002500 */
[----:B------:R-:W0:Y:S06]  /*0020*/  LDCU UR4, c[0x0][0x360] ;  /* 0x00006c00ff0477ac */ /* 0x000e2c0008000800 */
[----:B------:R-:W1:Y:S01]  /*0030*/  LDC.64 R2, c[0x0][0x380] ;  /* 0x0000e000ff027b82 */ /* 0x000e620000000a00 */
[----:B------:R-:W2:Y:S01]  /*0040*/  S2R R8, SR_TID.X ;  /* 0x0000000000087919 */ /* 0x000ea20000002100 */
[----:B------:R-:W3:Y:S01]  /*0050*/  LDCU UR5, c[0x0][0x390] ;  /* 0x00007200ff0577ac */ /* 0x000ee20008000800 */
[----:B0-----:R-:W-:-:S04]  /*0060*/  IMAD R5, R11, UR4, RZ ;  /* 0x000000040b057c24 */ /* 0x001fc8000f8e02ff */
[----:B--2---:R-:W-:-:S05]  /*0070*/  IMAD.IADD R0, R5, 0x1, R8 ;  /* 0x0000000105007824 */ /* 0x004fca00078e0208 */
[----:B---3--:R-:W-:Y:S01]  /*0080*/  ISETP.GE.U32.AND P0, PT, R0, UR5, PT ;  /* 0x0000000500007c0c */ /* 0x008fe2000bf06070 */
[----:B------:R-:W-:-:S12]  /*0090*/  IMAD.U32 R0, RZ, RZ, UR4 ;  /* 0x00000004ff007e24 */ /* 0x000fd8000f8e00ff */
[----:B-1----:R-:W-:Y:S05]  /*00a0*/  @P0 EXIT ;  /* 0x000000000000094d */ /* 0x002fea0003800000 */
[----:B------:R-:W-:Y:S01]  /*00b0*/  ISETP.GE.U32.AND P0, PT, R0, 0x2, PT ;  /* 0x000000020000780c */ /* 0x000fe20003f06070 */
[----:B------:R-:W0:Y:S01]  /*00c0*/  LDCU.64 UR4, c[0x0][0x358] ;  /* 0x00006b00ff0477ac */ /* 0x000e220008000a00 */
[----:B------:R-:W-:-:S11]  /*00d0*/  IMAD.WIDE.U32 R2, R5, 0x4, R2 ;  /* 0x0000000405027825 */ /* 0x000fd600078e0002 */
[----:B------:R-:W-:Y:S05]  /*00e0*/  @!P0 BRA `(.L_x_16) ;  /* 0x00000000003c8947 */ /* 0x000fea0003800000 */
[----:B------:R-:W-:-:S07]  /*00f0*/  IMAD.WIDE.U32 R4, R8, 0x4, R2 ;  /* 0x0000000408047825 */ /* 0x000fce00078e0002 */
.L_x_19:
[----:B------:R-:W-:Y:S01]  /*0100*/  SHF.R.U32.HI R13, RZ, 0x1, R0 ;  /* 0x00000001ff0d7819 */ /* 0x000fe20000011600 */
[----:B------:R-:W-:Y:S03]  /*0110*/  BSSY.RECONVERGENT B0, `(.L_x_17) ;  /* 0x0000008000007945 */ /* 0x000fe60003800200 */
[----:B------:R-:W-:-:S13]  /*0120*/  ISETP.GE.U32.AND P0, PT, R8, R13, PT ;  /* 0x0000000d0800720c */ /* 0x000fda0003f06070 */
[----:B-1----:R-:W-:Y:S05]  /*0130*/  @P0 BRA `(.L_x_18) ;  /* 0x0000000000140947 */ /* 0x002fea0003800000 */
[----:B------:R-:W-:Y:S01]  /*0140*/  IMAD.WIDE.U32 R6, R13, 0x4, R4 ;  /* 0x000000040d067825 */ /* 0x000fe200078e0004 */
[----:B0-----:R-:W2:Y:S05]  /*0150*/  LDG.E R9, desc[UR4][R4.64] ;  /* 0x0000000404097981 */ /* 0x001eaa000c1e1900 */
[----:B------:R-:W2:Y:S02]  /*0160*/  LDG.E R6, desc[UR4][R6.64] ;  /* 0x0000000406067981 */ /* 0x000ea4000c1e1900 */
[----:B--2---:R-:W-:-:S05]  /*0170*/  IADD3 R9, PT, PT, R6, R9, RZ ;  /* 0x0000000906097210 */ /* 0x004fca0007ffe0ff */
[----:B------:R1:W-:Y:S02]  /*0180*/  STG.E desc[UR4][R4.64], R9 ;  /* 0x0000000904007986 */ /* 0x0003e4000c101904 */
.L_x_18:
[----:B0-----:R-:W-:Y:S05]  /*0190*/  BSYNC.RECONVERGENT B0 ;  /* 0x0000000000007941 */ /* 0x001fea0003800200 */
.L_x_17:
[----:B------:R-:W-:Y:S01]  /*01a0*/  BAR.SYNC.DEFER_BLOCKING 0x0 ;  /* 0x0000000000007b1d */ /* 0x000fe20000010000 */
[----:B------:R-:W-:Y:S02]  /*01b0*/  ISETP.GT.U32.AND P0, PT, R0, 0x3, PT ;  /* 0x000000030000780c */ /* 0x000fe40003f04070 */
[----:B------:R-:W-:-:S11]  /*01c0*/  MOV R0, R13 ;  /* 0x0000000d00007202 */ /* 0x000fd60000000f00 */
[----:B------:R-:W-:Y:S05]  /*01d0*/  @P0 BRA `(.L_x_19) ;  /* 0xfffffffc00c80947 */ /* 0x000fea000383ffff */
.L_x_16:
[----:B------:R-:W-:-:S13]  /*01e0*/  ISETP.NE.AND P0, PT, R8, RZ, PT ;  /* 0x000000ff0800720c */ /* 0x000fda0003f05270 */
[----:B0-----:R-:W-:Y:S05]  /*01f0*/  @P0 EXIT ;  /* 0x000000000000094d */ /* 0x001fea0003800000 */
[----:B------:R-:W2:Y:S01]  /*0200*/  LDG.E R3, desc[UR4][R2.64] ;  /* 0x0000000402037981 */ /* 0x000ea2000c1e1900 */
[----:B-1----:R-:W0:Y:S02]  /*0210*/  LDC.64 R4, c[0x0][0x388] ;  /* 0x0000e200ff047b82 */ /* 0x002e240000000a00 */
[----:B0-----:R-:W-:-:S05]  /*0220*/  IMAD.WIDE.U32 R4, R11, 0x4, R4 ;  /* 0x000000040b047825 */ /* 0x001fca00078e0004 */
[----:B--2---:R-:W-:Y:S01]  /*0230*/  STG.E desc[UR4][R4.64], R3 ;  /* 0x0000000304007986 */ /* 0x004fe2000c101904 */
[----:B------:R-:W-:Y:S05]  /*0240*/  EXIT ;  /* 0x000000000000794d */ /* 0x000fea0003800000 */
.L_x_20:
        /* <DEDUP_REMOVED lines=11> */
.L_x_33:


//--------------------- .text._Z20reduceNeighboredLessPiS_j --------------------------
	.section	.text._Z20reduceNeighboredLessPiS_j,"ax",@progbits
	.align	128
        .global         _Z20reduceNeighboredLessPiS_j
        .type           _Z20reduceNeighboredLessPiS_j,@function
        .size           _Z20reduceNeighboredLessPiS_j,(.L_x_34 - _Z20reduceNeighboredLessPiS_j)
        .other          _Z20reduceNeighboredLessPiS_j,@"STO_CUDA_ENTRY STV_DEFAULT"
_Z20reduceNeighboredLessPiS_j:
.text._Z20reduceNeighboredLessPiS_j:
[----:B------:R-:W-:Y:S01]  /*0000*/  LDC R1, c[0x0][0x37c] ;  /* 0x0000df00ff017b82 */ /* 0x000fe20000000800 */
[----:B------:R-:W0:Y:S01]  /*0010*/  S2R R11, SR_CTAID.X ;  /* 0x00000000000b7919 */ /* 0x000e220000002500 */
[----:B------:R-:W0:Y:S01]  /*0020*/  LDCU UR6, c[0x0][0x360] ;  /* 0x00006c00ff0677ac */ /* 0x000e220008000800 */
[----:B------:R-:W1:Y:S01]  /*0030*/  S2R R0, SR_TID.X ;  /* 0x0000000000007919 */ /* 0x000e620000002100 */
[----:B------:R-:W2:Y:S01]  /*0040*/  LDCU UR4, c[0x0][0x390] ;  /* 0x00007200ff0477ac */ /* 0x000ea20008000800 */
[----:B0-----:R-:W-:-:S05]  /*0050*/  IMAD R5, R11, UR6, RZ ;  /* 0x000000060b057c24 */ /* 0x001fca000f8e02ff */
[----:B-1----:R-:W-:-:S04]  /*0060*/  IADD3 R2, PT, PT, R5, R0, RZ ;  /* 0x0000000005027210 */ /* 0x002fc80007ffe0ff */
[----:B--2---:R-:W-:Y:S02]  /*0070*/  ISETP.GE.U32.AND P0, PT, R2, UR4, PT ;  /* 0x0000000402007c0c */ /* 0x004fe4000bf06070 */
[----:B------:R-:W0:Y:S11]  /*0080*/  LDC.64 R2, c[0x0][0x380] ;  /* 0x0000e000ff027b82 */ /* 0x000e360000000a00 */
[----:B------:R-:W-:Y:S05]  /*0090*/  @P0 EXIT ;  /* 0x000000000000094d */ /* 0x000fea0003800000 */
[----:B------:R-:W-:Y:S01]  /*00a0*/  UISETP.GE.U32.AND UP0, UPT, UR6, 0x2, UPT ;  /* 0x000000020600788c */ /* 0x000fe2000bf06070 */
[----:B0-----:R-:W-:Y:S01]  /*00b0*/  IMAD.WIDE.U32 R2, R5, 0x4, R2 ;  /* 0x0000000405027825 */ /* 0x001fe200078e0002 */
[----:B------:R-:W0:Y:S07]  /*00c0*/  LDCU.64 UR8, c[0x0][0x358] ;  /* 0x00006b00ff0877ac */ /* 0x000e2e0008000a00 */
[----:B------:R-:W-:Y:S05]  /*00d0*/  BRA.U !UP0, `(.L_x_21) ;  /* 0x0000000108487547 */ /* 0x000fea000b800000 */
[----:B------:R-:W-:-:S05]  /*00e0*/  UMOV UR4, 0x1 ;  /* 0x0000000100047882 */ /* 0x000fca0000000000 */
.L_x_24:
[----:B------:R-:W-:Y:S01]  /*00f0*/  USHF.L.U32 UR5, UR4, 0x1, URZ ;  /* 0x0000000104057899 */ /* 0x000fe200080006ff */
[----:B------:R-:W-:Y:S05]  /*0100*/  BSSY.RECONVERGENT B0, `(.L_x_22) ;  /* 0x000000b000007945 */ /* 0x000fea0003800200 */
[----:B-1----:R-:W-:-:S05]  /*0110*/  IMAD R7, R0, UR5, RZ ;  /* 0x0000000500077c24 */ /* 0x002fca000f8e02ff */
[----:B------:R-:W-:-:S13]  /*0120*/  ISETP.GE.U32.AND P0, PT, R7, UR6, PT ;  /* 0x0000000607007c0c */ /* 0x000fda000bf06070 */
[----:B------:R-:W-:Y:S05]  /*0130*/  @P0 BRA `(.L_x_23) ;  /* 0x00000000001c0947 */ /* 0x000fea0003800000 */
[C---:B------:R-:W-:Y:S01]  /*0140*/  IADD3 R5, PT, PT, R7.reuse, UR4, RZ ;  /* 0x0000000407057c10 */ /* 0x040fe2000fffe0ff */
[----:B------:R-:W-:-:S04]  /*0150*/  IMAD.WIDE.U32 R6, R7, 0x4, R2 ;  /* 0x0000000407067825 */ /* 0x000fc800078e0002 */
[----:B------:R-:W-:Y:S01]  /*0160*/  IMAD.WIDE.U32 R4, R5, 0x4, R2 ;  /* 0x0000000405047825 */ /* 0x000fe200078e0002 */
[----:B0-----:R-:W2:Y:S05]  /*0170*/  LDG.E R9, desc[UR8][R6.64] ;  /* 0x0000000806097981 */ /* 0x001eaa000c1e1900 */
[----:B------:R-:W2:Y:S02]  /*0180*/  LDG.E R4, desc[UR8][R4.64] ;  /* 0x0000000804047981 */ /* 0x000ea4000c1e1900 */
[----:B--2---:R-:W-:-:S05]  /*0190*/  IADD3 R9, PT, PT, R4, R9, RZ ;  /* 0x0000000904097210 */ /* 0x004fca0007ffe0ff */
[----:B------:R1:W-:Y:S02]  /*01a0*/  STG.E desc[UR8][R6.64], R9 ;  /* 0x0000000906007986 */ /* 0x0003e4000c101908 */
.L_x_23:
[----:B0-----:R-:W-:Y:S05]  /*01b0*/  BSYNC.RECONVERGENT B0 ;  /* 0x0000000000007941 */ /* 0x001fea0003800200 */
.L_x_22:
[----:B------:R-:W-:Y:S01]  /*01c0*/  BAR.SYNC.DEFER_BLOCKING 0x0 ;  /* 0x0000000000007b1d */ /* 0x000fe20000010000 */
[----:B------:R-:W-:-:S05]  /*01d0*/  UISETP.GE.U32.AND UP0, UPT, UR5, UR6, UPT ;  /* 0x000000060500728c */ /* 0x000fca000bf06070 */
[----:B------:R-:W-:-:S04]  /*01e0*/  UMOV UR4, UR5 ;  /* 0x0000000500047c82 */ /* 0x000fc80008000000 */
[----:B------:R-:W-:Y:S05]  /*01f0*/  BRA.U !UP0, `(.L_x_24) ;  /* 0xfffffffd08bc7547 */ /* 0x000fea000b83ffff */
.L_x_21:
[----:B------:R-:W-:-:S13]  /*0200*/  ISETP.NE.AND P0, PT, R0, RZ, PT ;  /* 0x000000ff0000720c */ /* 0x000fda0003f05270 */
[----:B0-----:R-:W-:Y:S05]  /*0210*/  @P0 EXIT ;  /* 0x000000000000094d */ /* 0x001fea0003800000 */
[----:B------:R-:W2:Y:S01]  /*0220*/  LDG.E R3, desc[UR8][R2.64] ;  /* 0x0000000802037981 */ /* 0x000ea2000c1e1900 */
[----:B------:R-:W0:Y:S02]  /*0230*/  LDC.64 R4, c[0x0][0x388] ;  /* 0x0000e200ff047b82 */ /* 0x000e240000000a00 */
[----:B0-----:R-:W-:-:S05]  /*0240*/  IMAD.WIDE.U32 R4, R11, 0x4, R4 ;  /* 0x000000040b047825 */ /* 0x001fca00078e0004 */
[----:B--2---:R-:W-:Y:S01]  /*0250*/  STG.E desc[UR8][R4.64], R3 ;  /* 0x0000000304007986 */ /* 0x004fe2000c101908 */
[----:B------:R-:W-:Y:S05]  /*0260*/  EXIT ;  /* 0x000000000000794d */ /* 0x000fea0003800000 */
.L_x_25:
        /* <DEDUP_REMOVED lines=9> */
.L_x_34:


//--------------------- .text._Z16reduceNeighboredPiS_j --------------------------
	.section	.text._Z16reduceNeighboredPiS_j,"ax",@progbits
	.align	128
        .global         _Z16reduceNeighboredPiS_j
        .type           _Z16reduceNeighboredPiS_j,@function
        .size           _Z16reduceNeighboredPiS_j,(.L_x_35 - _Z16reduceNeighboredPiS_j)
        .other          _Z16reduceNeighboredPiS_j,@"STO_CUDA_ENTRY STV_DEFAULT"
_Z16reduceNeighboredPiS_j:
.text._Z16reduceNeighboredPiS_j:
[----:B------:R-:W-:Y:S01]  /*0000*/  LDC R1, c[0x0][0x37c] ;  /* 0x0000df00ff017b82 */ /* 0x000fe20000000800 */
[----:B------:R-:W0:Y:S01]  /*0010*/  S2R R11, SR_TID.X ;  /* 0x00000000000b7919 */ /* 0x000e220000002100 */
[----:B------:R-:W0:Y:S02]  /*0020*/  LDCU UR4, c[0x0][0x390] ;  /* 0x00007200ff0477ac */ /* 0x000e240008000800 */
[----:B0-----:R-:W-:Y:S01]  /*0030*/  ISETP.GE.U32.AND P0, PT, R11, UR4, PT ;  /* 0x000000040b007c0c */ /* 0x001fe2000bf06070 */
[----:B------:R-:W0:-:S12]  /*0040*/  LDCU UR4, c[0x0][0x360] ;  /* 0x00006c00ff0477ac */ /* 0x000e180008000800 */
[----:B0-----:R-:W-:Y:S05]  /*0050*/  @P0 EXIT ;  /* 0x000000000000094d */ /* 0x001fea0003800000 */
[----:B------:R-:W0:Y:S01]  /*0060*/  S2R R13, SR_CTAID.X ;  /* 0x00000000000d7919 */ /* 0x000e220000002500 */
[----:B------:R-:W1:Y:S01]  /*0070*/  LDC.64 R2, c[0x0][0x380] ;  /* 0x0000e000ff027b82 */ /* 0x000e620000000a00 */
[----:B------:R-:W-:Y:S01]  /*0080*/  UISETP.GE.U32.AND UP0, UPT, UR4, 0x2, UPT ;  /* 0x000000020400788c */ /* 0x000fe2000bf06070 */
[----:B------:R-:W2:Y:S01]  /*0090*/  LDCU.64 UR6, c[0x0][0x358] ;  /* 0x00006b00ff0677ac */ /* 0x000ea20008000a00 */
[----:B0-----:R-:W-:-:S04]  /*00a0*/  IMAD R5, R13, UR4, RZ ;  /* 0x000000040d057c24 */ /* 0x001fc8000f8e02ff */
[----:B-1----:R-:W-:-:S03]  /*00b0*/  IMAD.WIDE.U32 R2, R5, 0x4, R2 ;  /* 0x0000000405027825 */ /* 0x002fc600078e0002 */
[----:B--2---:R-:W-:Y:S05]  /*00c0*/  BRA.U !UP0, `(.L_x_26) ;  /* 0x0000000108447547 */ /* 0x004fea000b800000 */
[----:B------:R-:W-:Y:S02]  /*00d0*/  HFMA2 R7, -RZ, RZ, 0, 5.9604644775390625e-08 ;  /* 0x00000001ff077431 */ /* 0x000fe400000001ff */
[----:B------:R-:W-:-:S07]  /*00e0*/  IMAD.WIDE.U32 R4, R11, 0x4, R2 ;  /* 0x000000040b047825 */ /* 0x000fce00078e0002 */
.L_x_29:
[----:B------:R-:W-:Y:S01]  /*00f0*/  SHF.L.U32 R8, R7, 0x1, RZ ;  /* 0x0000000107087819 */ /* 0x000fe200000006ff */
[----:B------:R-:W-:Y:S04]  /*0100*/  BSSY.RECONVERGENT B0, `(.L_x_27) ;  /* 0x0000009000007945 */ /* 0x000fe80003800200 */
[----:B------:R-:W-:-:S05]  /*0110*/  VIADD R0, R8, 0xffffffff ;  /* 0xffffffff08007836 */ /* 0x000fca0000000000 */
[----:B------:R-:W-:-:S13]  /*0120*/  LOP3.LUT P0, RZ, R0, R11, RZ, 0xc0, !PT ;  /* 0x0000000b00ff7212 */ /* 0x000fda000780c0ff */
[----:B0-----:R-:W-:Y:S05]  /*0130*/  @P0 BRA `(.L_x_28) ;  /* 0x0000000000140947 */ /* 0x001fea0003800000 */
[----:B------:R-:W-:Y:S01]  /*0140*/  IMAD.WIDE R6, R7, 0x4, R4 ;  /* 0x0000000407067825 */ /* 0x000fe200078e0204 */
[----:B------:R-:W2:Y:S05]  /*0150*/  LDG.E R9, desc[UR6][R4.64] ;  /* 0x0000000604097981 */ /* 0x000eaa000c1e1900 */
[----:B------:R-:W2:Y:S02]  /*0160*/  LDG.E R6, desc[UR6][R6.64] ;  /* 0x0000000606067981 */ /* 0x000ea4000c1e1900 */
[----:B--2---:R-:W-:-:S05]  /*0170*/  IADD3 R9, PT, PT, R6, R9, RZ ;  /* 0x0000000906097210 */ /* 0x004fca0007ffe0ff */
[----:B------:R0:W-:Y:S02]  /*0180*/  STG.E desc[UR6][R4.64], R9 ;  /* 0x0000000904007986 */ /* 0x0001e4000c101906 */
.L_x_28:
[----:B------:R-:W-:Y:S05]  /*0190*/  BSYNC.RECONVERGENT B0 ;  /* 0x0000000000007941 */ /* 0x000fea0003800200 */
.L_x_27:
[----:B------:R-:W-:Y:S01]  /*01a0*/  BAR.SYNC.DEFER_BLOCKING 0x0 ;  /* 0x0000000000007b1d */ /* 0x000fe20000010000 */
[----:B------:R-:W-:Y:S01]  /*01b0*/  ISETP.GE.U32.AND P0, PT, R8, UR4, PT ;  /* 0x0000000408007c0c */ /* 0x000fe2000bf06070 */
[----:B------:R-:W-:-:S12]  /*01c0*/  IMAD.MOV.U32 R7, RZ, RZ, R8 ;  /* 0x000000ffff077224 */ /* 0x000fd800078e0008 */
[----:B------:R-:W-:Y:S05]  /*01d0*/  @!P0 BRA `(.L_x_29) ;  /* 0xfffffffc00c48947 */ /* 0x000fea000383ffff */
.L_x_26:
[----:B------:R-:W-:-:S13]  /*01e0*/  ISETP.NE.AND P0, PT, R11, RZ, PT ;  /* 0x000000ff0b00720c */ /* 0x000fda0003f05270 */
[----:B------:R-:W-:Y:S05]  /*01f0*/  @P0 EXIT ;  /* 0x000000000000094d */ /* 0x000fea0003800000 */
[----:B------:R-:W2:Y:S01]  /*0200*/  LDG.E R3, desc[UR6][R2.64] ;  /* 0x0000000602037981 */ /* 0x000ea2000c1e1900 */
[----:B0-----:R-:W0:Y:S02]  /*0210*/  LDC.64 R4, c[0x0][0x388] ;  /* 0x0000e200ff047b82 */ /* 0x001e240000000a00 */
[----:B0-----:R-:W-:-:S05]  /*0220*/  IMAD.WIDE.U32 R4, R13, 0x4, R4 ;  /* 0x000000040d047825 */ /* 0x001fca00078e0004 */
[----:B--2---:R-:W-:Y:S01]  /*0230*/  STG.E desc[UR6][R4.64], R3 ;  /* 0x0000000304007986 */ /* 0x004fe2000c101906 */
[----:B------:R-:W-:Y:S05]  /*0240*/  EXIT ;  /* 0x000000000000794d */ /* 0x000fea0003800000 */
.L_x_30:
        /* <DEDUP_REMOVED lines=11> */
.L_x_35:


//--------------------- .nv.shared.reserved.0     --------------------------
	.section	.nv.shared.reserved.0,"aw",@nobits
	.weak		__nv_reservedSMEM_offset_0_alias
	.size		__nv_reservedSMEM_offset_0_alias, 0, 64
	.other		__nv_reservedSMEM_offset_0_alias,@"STO_CUDA_RESERVED_SHARED STV_DEFAULT"
__nv_reservedSMEM_offset_0_alias:
	.zero		0
	.zero		64


//--------------------- .nv.constant0._Z26reduceCompleteUnrollWarps8PiS_j --------------------------
	.section	.nv.constant0._Z26reduceCompleteUnrollWarps8PiS_j,"a",@progbits
	.sectionflags	@""
	.align	4
.nv.constant0._Z26reduceCompleteUnrollWarps8PiS_j:
	.zero		916


//--------------------- .nv.constant0._Z16reduceUnrolling2PiS_j --------------------------
	.section	.nv.constant0._Z16reduceUnrolling2PiS_j,"a",@progbits
	.sectionflags	@""
	.align	4
.nv.constant0._Z16reduceUnrolling2PiS_j:
	.zero		916


//--------------------- .nv.constant0._Z17reduceInterleavedPiS_j --------------------------
	.section	.nv.constant0._Z17reduceInterleavedPiS_j,"a",@progbits
	.sectionflags	@""
	.align	4
.nv.constant0._Z17reduceInterleavedPiS_j:
	.zero		916


//--------------------- .nv.constant0._Z20reduceNeighboredLessPiS_j --------------------------
	.section	.nv.constant0._Z20reduceNeighboredLessPiS_j,"a",@progbits
	.sectionflags	@""
	.align	4
.nv.constant0._Z20reduceNeighboredLessPiS_j:
	.zero		916


//--------------------- .nv.constant0._Z16reduceNeighboredPiS_j --------------------------
	.section	.nv.constant0._Z16reduceNeighboredPiS_j,"a",@progbits
	.sectionflags	@""
	.align	4
.nv.constant0._Z16reduceNeighboredPiS_j:
	.zero		916


//--------------------- SYMBOLS --------------------------

	.type		.nv.reservedSmem.offset0,@object
	.size		.nv.reservedSmem.offset0,0x4
